//
// Generated by NVIDIA NVVM Compiler
//
// Compiler Build ID: CL-36424714
// Cuda compilation tools, release 13.0, V13.0.88
// Based on NVVM 20.0.0
//

.version 9.0
.target sm_100
.address_size 64

	// .globl	_Z5gFuncPiii
// _ZZ5gFuncPiiiE1B has been demoted
.global .align 1 .b8 _ZN34_INTERNAL_0a80567a_4_k_cu_a86782ed4cuda3std3__45__cpo5beginE[1];
.global .align 1 .b8 _ZN34_INTERNAL_0a80567a_4_k_cu_a86782ed4cuda3std3__45__cpo3endE[1];
.global .align 1 .b8 _ZN34_INTERNAL_0a80567a_4_k_cu_a86782ed4cuda3std3__45__cpo6cbeginE[1];
.global .align 1 .b8 _ZN34_INTERNAL_0a80567a_4_k_cu_a86782ed4cuda3std3__45__cpo4cendE[1];
.global .align 1 .b8 _ZN34_INTERNAL_0a80567a_4_k_cu_a86782ed4cuda3std3__45__cpo6rbeginE[1];
.global .align 1 .b8 _ZN34_INTERNAL_0a80567a_4_k_cu_a86782ed4cuda3std3__45__cpo4rendE[1];
.global .align 1 .b8 _ZN34_INTERNAL_0a80567a_4_k_cu_a86782ed4cuda3std3__45__cpo7crbeginE[1];
.global .align 1 .b8 _ZN34_INTERNAL_0a80567a_4_k_cu_a86782ed4cuda3std3__45__cpo5crendE[1];
.global .align 1 .b8 _ZN34_INTERNAL_0a80567a_4_k_cu_a86782ed4cuda3std3__436_GLOBAL__N__0a80567a_4_k_cu_a86782ed6ignoreE[1];
.global .align 1 .b8 _ZN34_INTERNAL_0a80567a_4_k_cu_a86782ed4cuda3std3__419piecewise_constructE[1];
.global .align 1 .b8 _ZN34_INTERNAL_0a80567a_4_k_cu_a86782ed4cuda3std3__48in_placeE[1];
.global .align 1 .b8 _ZN34_INTERNAL_0a80567a_4_k_cu_a86782ed4cuda3std3__420unreachable_sentinelE[1];
.global .align 1 .b8 _ZN34_INTERNAL_0a80567a_4_k_cu_a86782ed4cuda3std3__47nulloptE[1];
.global .align 1 .b8 _ZN34_INTERNAL_0a80567a_4_k_cu_a86782ed4cuda3std3__48unexpectE[1];
.global .align 1 .b8 _ZN34_INTERNAL_0a80567a_4_k_cu_a86782ed4cuda3std6ranges3__45__cpo4swapE[1];
.global .align 1 .b8 _ZN34_INTERNAL_0a80567a_4_k_cu_a86782ed4cuda3std6ranges3__45__cpo9iter_moveE[1];
.global .align 1 .b8 _ZN34_INTERNAL_0a80567a_4_k_cu_a86782ed4cuda3std6ranges3__45__cpo5beginE[1];
.global .align 1 .b8 _ZN34_INTERNAL_0a80567a_4_k_cu_a86782ed4cuda3std6ranges3__45__cpo3endE[1];
.global .align 1 .b8 _ZN34_INTERNAL_0a80567a_4_k_cu_a86782ed4cuda3std6ranges3__45__cpo6cbeginE[1];
.global .align 1 .b8 _ZN34_INTERNAL_0a80567a_4_k_cu_a86782ed4cuda3std6ranges3__45__cpo4cendE[1];
.global .align 1 .b8 _ZN34_INTERNAL_0a80567a_4_k_cu_a86782ed4cuda3std6ranges3__45__cpo7advanceE[1];
.global .align 1 .b8 _ZN34_INTERNAL_0a80567a_4_k_cu_a86782ed4cuda3std6ranges3__45__cpo9iter_swapE[1];
.global .align 1 .b8 _ZN34_INTERNAL_0a80567a_4_k_cu_a86782ed4cuda3std6ranges3__45__cpo4nextE[1];
.global .align 1 .b8 _ZN34_INTERNAL_0a80567a_4_k_cu_a86782ed4cuda3std6ranges3__45__cpo4prevE[1];
.global .align 1 .b8 _ZN34_INTERNAL_0a80567a_4_k_cu_a86782ed4cuda3std6ranges3__45__cpo4dataE[1];
.global .align 1 .b8 _ZN34_INTERNAL_0a80567a_4_k_cu_a86782ed4cuda3std6ranges3__45__cpo5cdataE[1];
.global .align 1 .b8 _ZN34_INTERNAL_0a80567a_4_k_cu_a86782ed4cuda3std6ranges3__45__cpo4sizeE[1];
.global .align 1 .b8 _ZN34_INTERNAL_0a80567a_4_k_cu_a86782ed4cuda3std6ranges3__45__cpo5ssizeE[1];
.global .align 1 .b8 _ZN34_INTERNAL_0a80567a_4_k_cu_a86782ed4cuda3std6ranges3__45__cpo8distanceE[1];
.global .align 1 .b8 _ZN34_INTERNAL_0a80567a_4_k_cu_a86782ed6thrust24THRUST_300001_SM_1000_NS8cuda_cub3parE[1];
.global .align 1 .b8 _ZN34_INTERNAL_0a80567a_4_k_cu_a86782ed6thrust24THRUST_300001_SM_1000_NS8cuda_cub10par_nosyncE[1];
.global .align 1 .b8 _ZN34_INTERNAL_0a80567a_4_k_cu_a86782ed6thrust24THRUST_300001_SM_1000_NS6system6detail10sequential3seqE[1];
.global .align 1 .b8 _ZN34_INTERNAL_0a80567a_4_k_cu_a86782ed6thrust24THRUST_300001_SM_1000_NS12placeholders2_1E[1];
.global .align 1 .b8 _ZN34_INTERNAL_0a80567a_4_k_cu_a86782ed6thrust24THRUST_300001_SM_1000_NS12placeholders2_2E[1];
.global .align 1 .b8 _ZN34_INTERNAL_0a80567a_4_k_cu_a86782ed6thrust24THRUST_300001_SM_1000_NS12placeholders2_3E[1];
.global .align 1 .b8 _ZN34_INTERNAL_0a80567a_4_k_cu_a86782ed6thrust24THRUST_300001_SM_1000_NS12placeholders2_4E[1];
.global .align 1 .b8 _ZN34_INTERNAL_0a80567a_4_k_cu_a86782ed6thrust24THRUST_300001_SM_1000_NS12placeholders2_5E[1];
.global .align 1 .b8 _ZN34_INTERNAL_0a80567a_4_k_cu_a86782ed6thrust24THRUST_300001_SM_1000_NS12placeholders2_6E[1];
.global .align 1 .b8 _ZN34_INTERNAL_0a80567a_4_k_cu_a86782ed6thrust24THRUST_300001_SM_1000_NS12placeholders2_7E[1];
.global .align 1 .b8 _ZN34_INTERNAL_0a80567a_4_k_cu_a86782ed6thrust24THRUST_300001_SM_1000_NS12placeholders2_8E[1];
.global .align 1 .b8 _ZN34_INTERNAL_0a80567a_4_k_cu_a86782ed6thrust24THRUST_300001_SM_1000_NS12placeholders2_9E[1];
.global .align 1 .b8 _ZN34_INTERNAL_0a80567a_4_k_cu_a86782ed6thrust24THRUST_300001_SM_1000_NS12placeholders3_10E[1];
.global .align 1 .b8 _ZN34_INTERNAL_0a80567a_4_k_cu_a86782ed6thrust24THRUST_300001_SM_1000_NS3seqE[1];

.visible .entry _Z5gFuncPiii(
	.param .u64 .ptr .align 1 _Z5gFuncPiii_param_0,
	.param .u32 _Z5gFuncPiii_param_1,
	.param .u32 _Z5gFuncPiii_param_2
)
{
	.reg .pred 	%p<4>;
	.reg .b32 	%r<21>;
	.reg .b64 	%rd<7>;
	// demoted variable
	.shared .align 4 .b8 _ZZ5gFuncPiiiE1B[4224];
	ld.param.u64 	%rd1, [_Z5gFuncPiii_param_0];
	ld.param.u32 	%r5, [_Z5gFuncPiii_param_1];
	ld.param.u32 	%r7, [_Z5gFuncPiii_param_2];
	mov.u32 	%r1, %tid.x;
	mov.u32 	%r8, %ctaid.x;
	mov.u32 	%r9, %ntid.x;
	mad.lo.s32 	%r2, %r8, %r9, %r1;
	mov.u32 	%r3, %tid.y;
	mov.u32 	%r10, %ctaid.y;
	mov.u32 	%r11, %ntid.y;
	mad.lo.s32 	%r12, %r10, %r11, %r3;
	setp.ge.u32 	%p1, %r2, %r5;
	setp.ge.u32 	%p2, %r12, %r7;
	or.pred  	%p3, %p1, %p2;
	@%p3 bra 	$L__BB0_2;
	cvta.to.global.u64 	%rd2, %rd1;
	mad.lo.s32 	%r13, %r7, %r2, %r12;
	mul.wide.u32 	%rd3, %r13, 4;
	add.s64 	%rd4, %rd2, %rd3;
	ld.global.u32 	%r14, [%rd4];
	mov.u32 	%r15, _ZZ5gFuncPiiiE1B;
	mad.lo.s32 	%r16, %r3, 132, %r15;
	shl.b32 	%r17, %r1, 2;
	add.s32 	%r18, %r16, %r17;
	st.shared.u32 	[%r18], %r14;
	bar.sync 	0;
	ld.shared.u32 	%r19, [%r18];
	mad.lo.s32 	%r20, %r5, %r12, %r2;
	mul.wide.u32 	%rd5, %r20, 4;
	add.s64 	%rd6, %rd2, %rd5;
	st.global.u32 	[%rd6], %r19;
$L__BB0_2:
	ret;

}
	// .globl	_ZN3cub18CUB_300001_SM_10006detail11EmptyKernelIvEEvv
.visible .entry _ZN3cub18CUB_300001_SM_10006detail11EmptyKernelIvEEvv()
{


	ret;

}
	// .globl	_ZN3cub18CUB_300001_SM_10006detail8for_each13static_kernelINS2_12policy_hub_t12policy_500_tEmN6thrust24THRUST_300001_SM_1000_NS8cuda_cub20__uninitialized_fill7functorINS7_10device_ptrIiEEiEEEEvT0_T1_
.visible .entry _ZN3cub18CUB_300001_SM_10006detail8for_each13static_kernelINS2_12policy_hub_t12policy_500_tEmN6thrust24THRUST_300001_SM_1000_NS8cuda_cub20__uninitialized_fill7functorINS7_10device_ptrIiEEiEEEEvT0_T1_(
	.param .u64 _ZN3cub18CUB_300001_SM_10006detail8for_each13static_kernelINS2_12policy_hub_t12policy_500_tEmN6thrust24THRUST_300001_SM_1000_NS8cuda_cub20__uninitialized_fill7functorINS7_10device_ptrIiEEiEEEEvT0_T1__param_0,
	.param .align 8 .b8 _ZN3cub18CUB_300001_SM_10006detail8for_each13static_kernelINS2_12policy_hub_t12policy_500_tEmN6thrust24THRUST_300001_SM_1000_NS8cuda_cub20__uninitialized_fill7functorINS7_10device_ptrIiEEiEEEEvT0_T1__param_1[16]
)
.maxntid 256
{
	.reg .pred 	%p<4>;
	.reg .b16 	%rs<5>;
	.reg .b32 	%r<12>;
	.reg .b64 	%rd<16>;

	ld.param.u32 	%r3, [_ZN3cub18CUB_300001_SM_10006detail8for_each13static_kernelINS2_12policy_hub_t12policy_500_tEmN6thrust24THRUST_300001_SM_1000_NS8cuda_cub20__uninitialized_fill7functorINS7_10device_ptrIiEEiEEEEvT0_T1__param_1+8];
	ld.param.u64 	%rd4, [_ZN3cub18CUB_300001_SM_10006detail8for_each13static_kernelINS2_12policy_hub_t12policy_500_tEmN6thrust24THRUST_300001_SM_1000_NS8cuda_cub20__uninitialized_fill7functorINS7_10device_ptrIiEEiEEEEvT0_T1__param_1];
	ld.param.u64 	%rd5, [_ZN3cub18CUB_300001_SM_10006detail8for_each13static_kernelINS2_12policy_hub_t12policy_500_tEmN6thrust24THRUST_300001_SM_1000_NS8cuda_cub20__uninitialized_fill7functorINS7_10device_ptrIiEEiEEEEvT0_T1__param_0];
	mov.u32 	%r9, %ctaid.x;
	mul.wide.u32 	%rd1, %r9, 512;
	sub.s64 	%rd2, %rd5, %rd1;
	setp.lt.u64 	%p1, %rd2, 512;
	@%p1 bra 	$L__BB2_2;
	mov.u32 	%r11, %tid.x;
	cvta.to.global.u64 	%rd11, %rd4;
	cvt.u64.u32 	%rd12, %r11;
	add.s64 	%rd13, %rd1, %rd12;
	shl.b64 	%rd14, %rd13, 2;
	add.s64 	%rd15, %rd11, %rd14;
	st.global.u32 	[%rd15], %r3;
	st.global.u32 	[%rd15+1024], %r3;
	bra.uni 	$L__BB2_6;
$L__BB2_2:
	cvta.to.global.u64 	%rd6, %rd4;
	mov.u32 	%r2, %tid.x;
	cvt.u64.u32 	%rd7, %r2;
	setp.le.u64 	%p2, %rd2, %rd7;
	add.s64 	%rd8, %rd1, %rd7;
	shl.b64 	%rd9, %rd8, 2;
	add.s64 	%rd3, %rd6, %rd9;
	@%p2 bra 	$L__BB2_4;
	st.global.u32 	[%rd3], %r3;
$L__BB2_4:
	add.s32 	%r10, %r2, 256;
	cvt.u64.u32 	%rd10, %r10;
	setp.le.u64 	%p3, %rd2, %rd10;
	@%p3 bra 	$L__BB2_6;
	st.global.u32 	[%rd3+1024], %r3;
$L__BB2_6:
	ret;

}
	// .globl	_ZN3cub18CUB_300001_SM_10006detail9transform16transform_kernelINS2_10policy_hubILb1EN4cuda3std3__45tupleIJN6thrust24THRUST_300001_SM_1000_NS20permutation_iteratorINSA_6detail15normal_iteratorINSA_10device_ptrIiEEEESG_EEEEEE10policy1000EiNS7_10__identityESG_JSH_EEEvT0_iT1_T2_DpNS2_10kernel_argIT3_EE
.visible .entry _ZN3cub18CUB_300001_SM_10006detail9transform16transform_kernelINS2_10policy_hubILb1EN4cuda3std3__45tupleIJN6thrust24THRUST_300001_SM_1000_NS20permutation_iteratorINSA_6detail15normal_iteratorINSA_10device_ptrIiEEEESG_EEEEEE10policy1000EiNS7_10__identityESG_JSH_EEEvT0_iT1_T2_DpNS2_10kernel_argIT3_EE(
	.param .u32 _ZN3cub18CUB_300001_SM_10006detail9transform16transform_kernelINS2_10policy_hubILb1EN4cuda3std3__45tupleIJN6thrust24THRUST_300001_SM_1000_NS20permutation_iteratorINSA_6detail15normal_iteratorINSA_10device_ptrIiEEEESG_EEEEEE10policy1000EiNS7_10__identityESG_JSH_EEEvT0_iT1_T2_DpNS2_10kernel_argIT3_EE_param_0,
	.param .u32 _ZN3cub18CUB_300001_SM_10006detail9transform16transform_kernelINS2_10policy_hubILb1EN4cuda3std3__45tupleIJN6thrust24THRUST_300001_SM_1000_NS20permutation_iteratorINSA_6detail15normal_iteratorINSA_10device_ptrIiEEEESG_EEEEEE10policy1000EiNS7_10__identityESG_JSH_EEEvT0_iT1_T2_DpNS2_10kernel_argIT3_EE_param_1,
	.param .align 1 .b8 _ZN3cub18CUB_300001_SM_10006detail9transform16transform_kernelINS2_10policy_hubILb1EN4cuda3std3__45tupleIJN6thrust24THRUST_300001_SM_1000_NS20permutation_iteratorINSA_6detail15normal_iteratorINSA_10device_ptrIiEEEESG_EEEEEE10policy1000EiNS7_10__identityESG_JSH_EEEvT0_iT1_T2_DpNS2_10kernel_argIT3_EE_param_2[1],
	.param .align 8 .b8 _ZN3cub18CUB_300001_SM_10006detail9transform16transform_kernelINS2_10policy_hubILb1EN4cuda3std3__45tupleIJN6thrust24THRUST_300001_SM_1000_NS20permutation_iteratorINSA_6detail15normal_iteratorINSA_10device_ptrIiEEEESG_EEEEEE10policy1000EiNS7_10__identityESG_JSH_EEEvT0_iT1_T2_DpNS2_10kernel_argIT3_EE_param_3[8],
	.param .align 8 .b8 _ZN3cub18CUB_300001_SM_10006detail9transform16transform_kernelINS2_10policy_hubILb1EN4cuda3std3__45tupleIJN6thrust24THRUST_300001_SM_1000_NS20permutation_iteratorINSA_6detail15normal_iteratorINSA_10device_ptrIiEEEESG_EEEEEE10policy1000EiNS7_10__identityESG_JSH_EEEvT0_iT1_T2_DpNS2_10kernel_argIT3_EE_param_4[16]
)
.maxntid 128
{
	.reg .pred 	%p<35>;
	.reg .b32 	%r<168>;
	.reg .b64 	%rd<147>;

	ld.param.u32 	%r45, [_ZN3cub18CUB_300001_SM_10006detail9transform16transform_kernelINS2_10policy_hubILb1EN4cuda3std3__45tupleIJN6thrust24THRUST_300001_SM_1000_NS20permutation_iteratorINSA_6detail15normal_iteratorINSA_10device_ptrIiEEEESG_EEEEEE10policy1000EiNS7_10__identityESG_JSH_EEEvT0_iT1_T2_DpNS2_10kernel_argIT3_EE_param_0];
	ld.param.u64 	%rd13, [_ZN3cub18CUB_300001_SM_10006detail9transform16transform_kernelINS2_10policy_hubILb1EN4cuda3std3__45tupleIJN6thrust24THRUST_300001_SM_1000_NS20permutation_iteratorINSA_6detail15normal_iteratorINSA_10device_ptrIiEEEESG_EEEEEE10policy1000EiNS7_10__identityESG_JSH_EEEvT0_iT1_T2_DpNS2_10kernel_argIT3_EE_param_4+8];
	ld.param.u64 	%rd14, [_ZN3cub18CUB_300001_SM_10006detail9transform16transform_kernelINS2_10policy_hubILb1EN4cuda3std3__45tupleIJN6thrust24THRUST_300001_SM_1000_NS20permutation_iteratorINSA_6detail15normal_iteratorINSA_10device_ptrIiEEEESG_EEEEEE10policy1000EiNS7_10__identityESG_JSH_EEEvT0_iT1_T2_DpNS2_10kernel_argIT3_EE_param_4];
	ld.param.u64 	%rd15, [_ZN3cub18CUB_300001_SM_10006detail9transform16transform_kernelINS2_10policy_hubILb1EN4cuda3std3__45tupleIJN6thrust24THRUST_300001_SM_1000_NS20permutation_iteratorINSA_6detail15normal_iteratorINSA_10device_ptrIiEEEESG_EEEEEE10policy1000EiNS7_10__identityESG_JSH_EEEvT0_iT1_T2_DpNS2_10kernel_argIT3_EE_param_3];
	ld.param.u32 	%r44, [_ZN3cub18CUB_300001_SM_10006detail9transform16transform_kernelINS2_10policy_hubILb1EN4cuda3std3__45tupleIJN6thrust24THRUST_300001_SM_1000_NS20permutation_iteratorINSA_6detail15normal_iteratorINSA_10device_ptrIiEEEESG_EEEEEE10policy1000EiNS7_10__identityESG_JSH_EEEvT0_iT1_T2_DpNS2_10kernel_argIT3_EE_param_1];
	cvta.to.global.u64 	%rd1, %rd15;
	cvta.to.global.u64 	%rd2, %rd14;
	cvta.to.global.u64 	%rd3, %rd13;
	shl.b32 	%r46, %r44, 7;
	mov.u32 	%r47, %ctaid.x;
	mul.lo.s32 	%r1, %r46, %r47;
	sub.s32 	%r48, %r45, %r1;
	min.s32 	%r2, %r46, %r48;
	mul.wide.s32 	%rd16, %r1, 4;
	add.s64 	%rd4, %rd2, %rd16;
	add.s64 	%rd5, %rd1, %rd16;
	setp.gt.s32 	%p1, %r46, %r48;
	@%p1 bra 	$L__BB3_14;
	setp.lt.s32 	%p2, %r44, 1;
	@%p2 bra 	$L__BB3_55;
	mov.u32 	%r3, %tid.x;
	and.b32  	%r4, %r44, 15;
	setp.lt.u32 	%p3, %r44, 16;
	mov.b32 	%r163, 0;
	@%p3 bra 	$L__BB3_5;
	and.b32  	%r163, %r44, 2147483632;
	neg.s32 	%r158, %r163;
	add.s32 	%r157, %r3, 1152;
	mul.wide.u32 	%rd146, %r3, 4;
$L__BB3_4:
	.pragma "nounroll";
	mul.wide.s32 	%rd17, %r157, 4;
	add.s64 	%rd18, %rd17, 1536;
	add.s64 	%rd19, %rd4, %rd146;
	ld.global.u32 	%r50, [%rd19];
	mul.wide.s32 	%rd20, %r50, 4;
	add.s64 	%rd21, %rd3, %rd20;
	add.s64 	%rd22, %rd5, %rd146;
	ld.global.u32 	%r51, [%rd21];
	st.global.u32 	[%rd22], %r51;
	ld.global.u32 	%r52, [%rd19+512];
	mul.wide.s32 	%rd23, %r52, 4;
	add.s64 	%rd24, %rd3, %rd23;
	ld.global.u32 	%r53, [%rd24];
	st.global.u32 	[%rd22+512], %r53;
	ld.global.u32 	%r54, [%rd19+1024];
	mul.wide.s32 	%rd25, %r54, 4;
	add.s64 	%rd26, %rd3, %rd25;
	ld.global.u32 	%r55, [%rd26];
	st.global.u32 	[%rd22+1024], %r55;
	ld.global.u32 	%r56, [%rd19+1536];
	mul.wide.s32 	%rd27, %r56, 4;
	add.s64 	%rd28, %rd3, %rd27;
	ld.global.u32 	%r57, [%rd28];
	st.global.u32 	[%rd22+1536], %r57;
	ld.global.u32 	%r58, [%rd19+2048];
	mul.wide.s32 	%rd29, %r58, 4;
	add.s64 	%rd30, %rd3, %rd29;
	ld.global.u32 	%r59, [%rd30];
	st.global.u32 	[%rd22+2048], %r59;
	ld.global.u32 	%r60, [%rd19+2560];
	mul.wide.s32 	%rd31, %r60, 4;
	add.s64 	%rd32, %rd3, %rd31;
	ld.global.u32 	%r61, [%rd32];
	st.global.u32 	[%rd22+2560], %r61;
	ld.global.u32 	%r62, [%rd19+3072];
	mul.wide.s32 	%rd33, %r62, 4;
	add.s64 	%rd34, %rd3, %rd33;
	ld.global.u32 	%r63, [%rd34];
	st.global.u32 	[%rd22+3072], %r63;
	ld.global.u32 	%r64, [%rd19+3584];
	mul.wide.s32 	%rd35, %r64, 4;
	add.s64 	%rd36, %rd3, %rd35;
	ld.global.u32 	%r65, [%rd36];
	st.global.u32 	[%rd22+3584], %r65;
	ld.global.u32 	%r66, [%rd19+4096];
	mul.wide.s32 	%rd37, %r66, 4;
	add.s64 	%rd38, %rd3, %rd37;
	ld.global.u32 	%r67, [%rd38];
	st.global.u32 	[%rd22+4096], %r67;
	add.s64 	%rd39, %rd4, %rd18;
	ld.global.u32 	%r68, [%rd39+-1536];
	mul.wide.s32 	%rd40, %r68, 4;
	add.s64 	%rd41, %rd3, %rd40;
	add.s64 	%rd42, %rd5, %rd18;
	ld.global.u32 	%r69, [%rd41];
	st.global.u32 	[%rd42+-1536], %r69;
	ld.global.u32 	%r70, [%rd39+-1024];
	mul.wide.s32 	%rd43, %r70, 4;
	add.s64 	%rd44, %rd3, %rd43;
	ld.global.u32 	%r71, [%rd44];
	st.global.u32 	[%rd42+-1024], %r71;
	ld.global.u32 	%r72, [%rd39+-512];
	mul.wide.s32 	%rd45, %r72, 4;
	add.s64 	%rd46, %rd3, %rd45;
	ld.global.u32 	%r73, [%rd46];
	st.global.u32 	[%rd42+-512], %r73;
	ld.global.u32 	%r74, [%rd39];
	mul.wide.s32 	%rd47, %r74, 4;
	add.s64 	%rd48, %rd3, %rd47;
	ld.global.u32 	%r75, [%rd48];
	st.global.u32 	[%rd42], %r75;
	ld.global.u32 	%r76, [%rd39+512];
	mul.wide.s32 	%rd49, %r76, 4;
	add.s64 	%rd50, %rd3, %rd49;
	ld.global.u32 	%r77, [%rd50];
	st.global.u32 	[%rd42+512], %r77;
	ld.global.u32 	%r78, [%rd39+1024];
	mul.wide.s32 	%rd51, %r78, 4;
	add.s64 	%rd52, %rd3, %rd51;
	ld.global.u32 	%r79, [%rd52];
	st.global.u32 	[%rd42+1024], %r79;
	ld.global.u32 	%r80, [%rd39+1536];
	mul.wide.s32 	%rd53, %r80, 4;
	add.s64 	%rd54, %rd3, %rd53;
	ld.global.u32 	%r81, [%rd54];
	st.global.u32 	[%rd42+1536], %r81;
	add.s32 	%r158, %r158, 16;
	add.s32 	%r157, %r157, 2048;
	add.s64 	%rd146, %rd146, 8192;
	setp.eq.s32 	%p4, %r158, 0;
	@%p4 bra 	$L__BB3_5;
	bra.uni 	$L__BB3_4;
$L__BB3_5:
	setp.eq.s32 	%p5, %r4, 0;
	@%p5 bra 	$L__BB3_55;
	and.b32  	%r32, %r44, 7;
	setp.lt.u32 	%p6, %r4, 8;
	@%p6 bra 	$L__BB3_8;
	shl.b32 	%r82, %r163, 7;
	add.s32 	%r83, %r82, %r3;
	mul.wide.s32 	%rd55, %r83, 4;
	add.s64 	%rd56, %rd4, %rd55;
	ld.global.u32 	%r84, [%rd56];
	mul.wide.s32 	%rd57, %r84, 4;
	add.s64 	%rd58, %rd3, %rd57;
	add.s64 	%rd59, %rd5, %rd55;
	ld.global.u32 	%r85, [%rd58];
	st.global.u32 	[%rd59], %r85;
	ld.global.u32 	%r86, [%rd56+512];
	mul.wide.s32 	%rd60, %r86, 4;
	add.s64 	%rd61, %rd3, %rd60;
	ld.global.u32 	%r87, [%rd61];
	st.global.u32 	[%rd59+512], %r87;
	ld.global.u32 	%r88, [%rd56+1024];
	mul.wide.s32 	%rd62, %r88, 4;
	add.s64 	%rd63, %rd3, %rd62;
	ld.global.u32 	%r89, [%rd63];
	st.global.u32 	[%rd59+1024], %r89;
	ld.global.u32 	%r90, [%rd56+1536];
	mul.wide.s32 	%rd64, %r90, 4;
	add.s64 	%rd65, %rd3, %rd64;
	ld.global.u32 	%r91, [%rd65];
	st.global.u32 	[%rd59+1536], %r91;
	ld.global.u32 	%r92, [%rd56+2048];
	mul.wide.s32 	%rd66, %r92, 4;
	add.s64 	%rd67, %rd3, %rd66;
	ld.global.u32 	%r93, [%rd67];
	st.global.u32 	[%rd59+2048], %r93;
	ld.global.u32 	%r94, [%rd56+2560];
	mul.wide.s32 	%rd68, %r94, 4;
	add.s64 	%rd69, %rd3, %rd68;
	ld.global.u32 	%r95, [%rd69];
	st.global.u32 	[%rd59+2560], %r95;
	ld.global.u32 	%r96, [%rd56+3072];
	mul.wide.s32 	%rd70, %r96, 4;
	add.s64 	%rd71, %rd3, %rd70;
	ld.global.u32 	%r97, [%rd71];
	st.global.u32 	[%rd59+3072], %r97;
	ld.global.u32 	%r98, [%rd56+3584];
	mul.wide.s32 	%rd72, %r98, 4;
	add.s64 	%rd73, %rd3, %rd72;
	ld.global.u32 	%r99, [%rd73];
	st.global.u32 	[%rd59+3584], %r99;
	add.s32 	%r163, %r163, 8;
$L__BB3_8:
	setp.eq.s32 	%p7, %r32, 0;
	@%p7 bra 	$L__BB3_55;
	and.b32  	%r35, %r44, 3;
	setp.lt.u32 	%p8, %r32, 4;
	@%p8 bra 	$L__BB3_11;
	shl.b32 	%r100, %r163, 7;
	add.s32 	%r101, %r100, %r3;
	mul.wide.s32 	%rd74, %r101, 4;
	add.s64 	%rd75, %rd4, %rd74;
	ld.global.u32 	%r102, [%rd75];
	mul.wide.s32 	%rd76, %r102, 4;
	add.s64 	%rd77, %rd3, %rd76;
	add.s64 	%rd78, %rd5, %rd74;
	ld.global.u32 	%r103, [%rd77];
	st.global.u32 	[%rd78], %r103;
	ld.global.u32 	%r104, [%rd75+512];
	mul.wide.s32 	%rd79, %r104, 4;
	add.s64 	%rd80, %rd3, %rd79;
	ld.global.u32 	%r105, [%rd80];
	st.global.u32 	[%rd78+512], %r105;
	ld.global.u32 	%r106, [%rd75+1024];
	mul.wide.s32 	%rd81, %r106, 4;
	add.s64 	%rd82, %rd3, %rd81;
	ld.global.u32 	%r107, [%rd82];
	st.global.u32 	[%rd78+1024], %r107;
	ld.global.u32 	%r108, [%rd75+1536];
	mul.wide.s32 	%rd83, %r108, 4;
	add.s64 	%rd84, %rd3, %rd83;
	ld.global.u32 	%r109, [%rd84];
	st.global.u32 	[%rd78+1536], %r109;
	add.s32 	%r163, %r163, 4;
$L__BB3_11:
	setp.eq.s32 	%p9, %r35, 0;
	@%p9 bra 	$L__BB3_55;
	shl.b32 	%r110, %r163, 7;
	add.s32 	%r167, %r3, %r110;
	neg.s32 	%r166, %r35;
$L__BB3_13:
	.pragma "nounroll";
	mul.wide.s32 	%rd86, %r167, 4;
	add.s64 	%rd87, %rd5, %rd86;
	add.s64 	%rd88, %rd4, %rd86;
	ld.global.u32 	%r111, [%rd88];
	mul.wide.s32 	%rd89, %r111, 4;
	add.s64 	%rd90, %rd3, %rd89;
	ld.global.u32 	%r112, [%rd90];
	st.global.u32 	[%rd87], %r112;
	add.s32 	%r167, %r167, 128;
	add.s32 	%r166, %r166, 1;
	setp.ne.s32 	%p10, %r166, 0;
	@%p10 bra 	$L__BB3_13;
	bra.uni 	$L__BB3_55;
$L__BB3_14:
	setp.lt.s32 	%p11, %r44, 1;
	@%p11 bra 	$L__BB3_55;
	mov.u32 	%r8, %tid.x;
	and.b32  	%r9, %r44, 7;
	setp.lt.u32 	%p12, %r44, 8;
	mov.b32 	%r160, 0;
	@%p12 bra 	$L__BB3_34;
	and.b32  	%r160, %r44, 2147483640;
	mov.b32 	%r159, 0;
$L__BB3_17:
	.pragma "nounroll";
	shl.b32 	%r115, %r159, 7;
	add.s32 	%r16, %r115, %r8;
	setp.ge.s32 	%p13, %r16, %r2;
	@%p13 bra 	$L__BB3_19;
	mul.wide.u32 	%rd91, %r16, 4;
	add.s64 	%rd92, %rd4, %rd91;
	ld.global.u32 	%r116, [%rd92];
	mul.wide.s32 	%rd93, %r116, 4;
	add.s64 	%rd94, %rd3, %rd93;
	add.s64 	%rd95, %rd5, %rd91;
	ld.global.u32 	%r117, [%rd94];
	st.global.u32 	[%rd95], %r117;
$L__BB3_19:
	add.s32 	%r118, %r16, 128;
	setp.ge.s32 	%p14, %r118, %r2;
	mul.wide.s32 	%rd96, %r118, 4;
	add.s64 	%rd9, %rd4, %rd96;
	add.s64 	%rd10, %rd5, %rd96;
	@%p14 bra 	$L__BB3_21;
	ld.global.u32 	%r119, [%rd9];
	mul.wide.s32 	%rd97, %r119, 4;
	add.s64 	%rd98, %rd3, %rd97;
	ld.global.u32 	%r120, [%rd98];
	st.global.u32 	[%rd10], %r120;
$L__BB3_21:
	add.s32 	%r121, %r16, 256;
	setp.ge.s32 	%p15, %r121, %r2;
	@%p15 bra 	$L__BB3_23;
	ld.global.u32 	%r122, [%rd9+512];
	mul.wide.s32 	%rd99, %r122, 4;
	add.s64 	%rd100, %rd3, %rd99;
	ld.global.u32 	%r123, [%rd100];
	st.global.u32 	[%rd10+512], %r123;
$L__BB3_23:
	add.s32 	%r124, %r16, 384;
	setp.ge.s32 	%p16, %r124, %r2;
	@%p16 bra 	$L__BB3_25;
	ld.global.u32 	%r125, [%rd9+1024];
	mul.wide.s32 	%rd101, %r125, 4;
	add.s64 	%rd102, %rd3, %rd101;
	ld.global.u32 	%r126, [%rd102];
	st.global.u32 	[%rd10+1024], %r126;
$L__BB3_25:
	add.s32 	%r127, %r16, 512;
	setp.ge.s32 	%p17, %r127, %r2;
	@%p17 bra 	$L__BB3_27;
	ld.global.u32 	%r128, [%rd9+1536];
	mul.wide.s32 	%rd103, %r128, 4;
	add.s64 	%rd104, %rd3, %rd103;
	ld.global.u32 	%r129, [%rd104];
	st.global.u32 	[%rd10+1536], %r129;
$L__BB3_27:
	add.s32 	%r130, %r16, 640;
	setp.ge.s32 	%p18, %r130, %r2;
	@%p18 bra 	$L__BB3_29;
	ld.global.u32 	%r131, [%rd9+2048];
	mul.wide.s32 	%rd105, %r131, 4;
	add.s64 	%rd106, %rd3, %rd105;
	ld.global.u32 	%r132, [%rd106];
	st.global.u32 	[%rd10+2048], %r132;
$L__BB3_29:
	add.s32 	%r133, %r16, 768;
	setp.ge.s32 	%p19, %r133, %r2;
	@%p19 bra 	$L__BB3_31;
	ld.global.u32 	%r134, [%rd9+2560];
	mul.wide.s32 	%rd107, %r134, 4;
	add.s64 	%rd108, %rd3, %rd107;
	ld.global.u32 	%r135, [%rd108];
	st.global.u32 	[%rd10+2560], %r135;
$L__BB3_31:
	add.s32 	%r136, %r16, 896;
	setp.ge.s32 	%p20, %r136, %r2;
	@%p20 bra 	$L__BB3_33;
	ld.global.u32 	%r137, [%rd9+3072];
	mul.wide.s32 	%rd109, %r137, 4;
	add.s64 	%rd110, %rd3, %rd109;
	ld.global.u32 	%r138, [%rd110];
	st.global.u32 	[%rd10+3072], %r138;
$L__BB3_33:
	add.s32 	%r159, %r159, 8;
	setp.ne.s32 	%p21, %r159, %r160;
	@%p21 bra 	$L__BB3_17;
$L__BB3_34:
	setp.eq.s32 	%p22, %r9, 0;
	@%p22 bra 	$L__BB3_55;
	and.b32  	%r19, %r44, 3;
	setp.lt.u32 	%p23, %r9, 4;
	@%p23 bra 	$L__BB3_45;
	shl.b32 	%r139, %r160, 7;
	add.s32 	%r20, %r139, %r8;
	setp.ge.s32 	%p24, %r20, %r2;
	@%p24 bra 	$L__BB3_38;
	mul.wide.s32 	%rd111, %r20, 4;
	add.s64 	%rd112, %rd4, %rd111;
	ld.global.u32 	%r140, [%rd112];
	mul.wide.s32 	%rd113, %r140, 4;
	add.s64 	%rd114, %rd3, %rd113;
	add.s64 	%rd115, %rd5, %rd111;
	ld.global.u32 	%r141, [%rd114];
	st.global.u32 	[%rd115], %r141;
$L__BB3_38:
	add.s32 	%r21, %r20, 128;
	setp.ge.s32 	%p25, %r21, %r2;
	@%p25 bra 	$L__BB3_40;
	mul.wide.s32 	%rd116, %r21, 4;
	add.s64 	%rd117, %rd4, %rd116;
	ld.global.u32 	%r142, [%rd117];
	mul.wide.s32 	%rd118, %r142, 4;
	add.s64 	%rd119, %rd3, %rd118;
	add.s64 	%rd120, %rd5, %rd116;
	ld.global.u32 	%r143, [%rd119];
	st.global.u32 	[%rd120], %r143;
$L__BB3_40:
	add.s32 	%r22, %r20, 256;
	setp.ge.s32 	%p26, %r22, %r2;
	@%p26 bra 	$L__BB3_42;
	mul.wide.s32 	%rd121, %r22, 4;
	add.s64 	%rd122, %rd4, %rd121;
	ld.global.u32 	%r144, [%rd122];
	mul.wide.s32 	%rd123, %r144, 4;
	add.s64 	%rd124, %rd3, %rd123;
	add.s64 	%rd125, %rd5, %rd121;
	ld.global.u32 	%r145, [%rd124];
	st.global.u32 	[%rd125], %r145;
$L__BB3_42:
	add.s32 	%r23, %r20, 384;
	setp.ge.s32 	%p27, %r23, %r2;
	@%p27 bra 	$L__BB3_44;
	mul.wide.s32 	%rd126, %r23, 4;
	add.s64 	%rd127, %rd4, %rd126;
	ld.global.u32 	%r146, [%rd127];
	mul.wide.s32 	%rd128, %r146, 4;
	add.s64 	%rd129, %rd3, %rd128;
	add.s64 	%rd130, %rd5, %rd126;
	ld.global.u32 	%r147, [%rd129];
	st.global.u32 	[%rd130], %r147;
$L__BB3_44:
	add.s32 	%r160, %r160, 4;
$L__BB3_45:
	setp.eq.s32 	%p28, %r19, 0;
	@%p28 bra 	$L__BB3_55;
	setp.eq.s32 	%p29, %r19, 1;
	@%p29 bra 	$L__BB3_52;
	shl.b32 	%r148, %r160, 7;
	add.s32 	%r26, %r148, %r8;
	setp.ge.s32 	%p30, %r26, %r2;
	@%p30 bra 	$L__BB3_49;
	mul.wide.s32 	%rd131, %r26, 4;
	add.s64 	%rd132, %rd4, %rd131;
	ld.global.u32 	%r149, [%rd132];
	mul.wide.s32 	%rd133, %r149, 4;
	add.s64 	%rd134, %rd3, %rd133;
	add.s64 	%rd135, %rd5, %rd131;
	ld.global.u32 	%r150, [%rd134];
	st.global.u32 	[%rd135], %r150;
$L__BB3_49:
	add.s32 	%r27, %r26, 128;
	setp.ge.s32 	%p31, %r27, %r2;
	@%p31 bra 	$L__BB3_51;
	mul.wide.s32 	%rd136, %r27, 4;
	add.s64 	%rd137, %rd4, %rd136;
	ld.global.u32 	%r151, [%rd137];
	mul.wide.s32 	%rd138, %r151, 4;
	add.s64 	%rd139, %rd3, %rd138;
	add.s64 	%rd140, %rd5, %rd136;
	ld.global.u32 	%r152, [%rd139];
	st.global.u32 	[%rd140], %r152;
$L__BB3_51:
	add.s32 	%r160, %r160, 2;
$L__BB3_52:
	and.b32  	%r153, %r44, 1;
	setp.eq.b32 	%p32, %r153, 1;
	not.pred 	%p33, %p32;
	@%p33 bra 	$L__BB3_55;
	shl.b32 	%r154, %r160, 7;
	add.s32 	%r30, %r154, %r8;
	setp.ge.s32 	%p34, %r30, %r2;
	@%p34 bra 	$L__BB3_55;
	mul.wide.s32 	%rd141, %r30, 4;
	add.s64 	%rd142, %rd4, %rd141;
	ld.global.u32 	%r155, [%rd142];
	mul.wide.s32 	%rd143, %r155, 4;
	add.s64 	%rd144, %rd3, %rd143;
	add.s64 	%rd145, %rd5, %rd141;
	ld.global.u32 	%r156, [%rd144];
	st.global.u32 	[%rd145], %r156;
$L__BB3_55:
	ret;

}
	// .globl	_ZN3cub18CUB_300001_SM_10006detail9transform16transform_kernelINS2_10policy_hubILb1EN4cuda3std3__45tupleIJN6thrust24THRUST_300001_SM_1000_NS20permutation_iteratorINSA_6detail15normal_iteratorINSA_10device_ptrIiEEEESG_EEEEEE10policy1000ElNS7_10__identityESG_JSH_EEEvT0_iT1_T2_DpNS2_10kernel_argIT3_EE
.visible .entry _ZN3cub18CUB_300001_SM_10006detail9transform16transform_kernelINS2_10policy_hubILb1EN4cuda3std3__45tupleIJN6thrust24THRUST_300001_SM_1000_NS20permutation_iteratorINSA_6detail15normal_iteratorINSA_10device_ptrIiEEEESG_EEEEEE10policy1000ElNS7_10__identityESG_JSH_EEEvT0_iT1_T2_DpNS2_10kernel_argIT3_EE(
	.param .u64 _ZN3cub18CUB_300001_SM_10006detail9transform16transform_kernelINS2_10policy_hubILb1EN4cuda3std3__45tupleIJN6thrust24THRUST_300001_SM_1000_NS20permutation_iteratorINSA_6detail15normal_iteratorINSA_10device_ptrIiEEEESG_EEEEEE10policy1000ElNS7_10__identityESG_JSH_EEEvT0_iT1_T2_DpNS2_10kernel_argIT3_EE_param_0,
	.param .u32 _ZN3cub18CUB_300001_SM_10006detail9transform16transform_kernelINS2_10policy_hubILb1EN4cuda3std3__45tupleIJN6thrust24THRUST_300001_SM_1000_NS20permutation_iteratorINSA_6detail15normal_iteratorINSA_10device_ptrIiEEEESG_EEEEEE10policy1000ElNS7_10__identityESG_JSH_EEEvT0_iT1_T2_DpNS2_10kernel_argIT3_EE_param_1,
	.param .align 1 .b8 _ZN3cub18CUB_300001_SM_10006detail9transform16transform_kernelINS2_10policy_hubILb1EN4cuda3std3__45tupleIJN6thrust24THRUST_300001_SM_1000_NS20permutation_iteratorINSA_6detail15normal_iteratorINSA_10device_ptrIiEEEESG_EEEEEE10policy1000ElNS7_10__identityESG_JSH_EEEvT0_iT1_T2_DpNS2_10kernel_argIT3_EE_param_2[1],
	.param .align 8 .b8 _ZN3cub18CUB_300001_SM_10006detail9transform16transform_kernelINS2_10policy_hubILb1EN4cuda3std3__45tupleIJN6thrust24THRUST_300001_SM_1000_NS20permutation_iteratorINSA_6detail15normal_iteratorINSA_10device_ptrIiEEEESG_EEEEEE10policy1000ElNS7_10__identityESG_JSH_EEEvT0_iT1_T2_DpNS2_10kernel_argIT3_EE_param_3[8],
	.param .align 8 .b8 _ZN3cub18CUB_300001_SM_10006detail9transform16transform_kernelINS2_10policy_hubILb1EN4cuda3std3__45tupleIJN6thrust24THRUST_300001_SM_1000_NS20permutation_iteratorINSA_6detail15normal_iteratorINSA_10device_ptrIiEEEESG_EEEEEE10policy1000ElNS7_10__identityESG_JSH_EEEvT0_iT1_T2_DpNS2_10kernel_argIT3_EE_param_4[16]
)
.maxntid 128
{
	.reg .pred 	%p<35>;
	.reg .b32 	%r<165>;
	.reg .b64 	%rd<153>;

	ld.param.u64 	%rd14, [_ZN3cub18CUB_300001_SM_10006detail9transform16transform_kernelINS2_10policy_hubILb1EN4cuda3std3__45tupleIJN6thrust24THRUST_300001_SM_1000_NS20permutation_iteratorINSA_6detail15normal_iteratorINSA_10device_ptrIiEEEESG_EEEEEE10policy1000ElNS7_10__identityESG_JSH_EEEvT0_iT1_T2_DpNS2_10kernel_argIT3_EE_param_0];
	ld.param.u64 	%rd15, [_ZN3cub18CUB_300001_SM_10006detail9transform16transform_kernelINS2_10policy_hubILb1EN4cuda3std3__45tupleIJN6thrust24THRUST_300001_SM_1000_NS20permutation_iteratorINSA_6detail15normal_iteratorINSA_10device_ptrIiEEEESG_EEEEEE10policy1000ElNS7_10__identityESG_JSH_EEEvT0_iT1_T2_DpNS2_10kernel_argIT3_EE_param_4+8];
	ld.param.u64 	%rd16, [_ZN3cub18CUB_300001_SM_10006detail9transform16transform_kernelINS2_10policy_hubILb1EN4cuda3std3__45tupleIJN6thrust24THRUST_300001_SM_1000_NS20permutation_iteratorINSA_6detail15normal_iteratorINSA_10device_ptrIiEEEESG_EEEEEE10policy1000ElNS7_10__identityESG_JSH_EEEvT0_iT1_T2_DpNS2_10kernel_argIT3_EE_param_4];
	ld.param.u64 	%rd17, [_ZN3cub18CUB_300001_SM_10006detail9transform16transform_kernelINS2_10policy_hubILb1EN4cuda3std3__45tupleIJN6thrust24THRUST_300001_SM_1000_NS20permutation_iteratorINSA_6detail15normal_iteratorINSA_10device_ptrIiEEEESG_EEEEEE10policy1000ElNS7_10__identityESG_JSH_EEEvT0_iT1_T2_DpNS2_10kernel_argIT3_EE_param_3];
	ld.param.u32 	%r43, [_ZN3cub18CUB_300001_SM_10006detail9transform16transform_kernelINS2_10policy_hubILb1EN4cuda3std3__45tupleIJN6thrust24THRUST_300001_SM_1000_NS20permutation_iteratorINSA_6detail15normal_iteratorINSA_10device_ptrIiEEEESG_EEEEEE10policy1000ElNS7_10__identityESG_JSH_EEEvT0_iT1_T2_DpNS2_10kernel_argIT3_EE_param_1];
	cvta.to.global.u64 	%rd1, %rd17;
	cvta.to.global.u64 	%rd2, %rd16;
	cvta.to.global.u64 	%rd3, %rd15;
	shl.b32 	%r44, %r43, 7;
	mov.u32 	%r45, %ctaid.x;
	cvt.u64.u32 	%rd18, %r45;
	cvt.s64.s32 	%rd19, %r44;
	mul.lo.s64 	%rd4, %rd19, %rd18;
	sub.s64 	%rd20, %rd14, %rd4;
	min.s64 	%rd21, %rd20, %rd19;
	cvt.u32.u64 	%r1, %rd21;
	shl.b64 	%rd22, %rd4, 2;
	add.s64 	%rd5, %rd2, %rd22;
	add.s64 	%rd6, %rd1, %rd22;
	setp.eq.s32 	%p1, %r44, %r1;
	@%p1 bra 	$L__BB4_42;
	setp.lt.s32 	%p2, %r43, 1;
	@%p2 bra 	$L__BB4_55;
	mov.u32 	%r2, %tid.x;
	and.b32  	%r3, %r43, 7;
	setp.lt.u32 	%p3, %r43, 8;
	mov.b32 	%r162, 0;
	@%p3 bra 	$L__BB4_21;
	and.b32  	%r162, %r43, 2147483640;
	mov.b32 	%r156, 0;
$L__BB4_4:
	.pragma "nounroll";
	shl.b32 	%r48, %r156, 7;
	add.s32 	%r15, %r48, %r2;
	setp.ge.s32 	%p4, %r15, %r1;
	@%p4 bra 	$L__BB4_6;
	mul.wide.u32 	%rd23, %r15, 4;
	add.s64 	%rd24, %rd5, %rd23;
	ld.global.u32 	%r49, [%rd24];
	mul.wide.s32 	%rd25, %r49, 4;
	add.s64 	%rd26, %rd3, %rd25;
	add.s64 	%rd27, %rd6, %rd23;
	ld.global.u32 	%r50, [%rd26];
	st.global.u32 	[%rd27], %r50;
$L__BB4_6:
	add.s32 	%r51, %r15, 128;
	setp.ge.s32 	%p5, %r51, %r1;
	mul.wide.s32 	%rd28, %r51, 4;
	add.s64 	%rd10, %rd5, %rd28;
	add.s64 	%rd11, %rd6, %rd28;
	@%p5 bra 	$L__BB4_8;
	ld.global.u32 	%r52, [%rd10];
	mul.wide.s32 	%rd29, %r52, 4;
	add.s64 	%rd30, %rd3, %rd29;
	ld.global.u32 	%r53, [%rd30];
	st.global.u32 	[%rd11], %r53;
$L__BB4_8:
	add.s32 	%r54, %r15, 256;
	setp.ge.s32 	%p6, %r54, %r1;
	@%p6 bra 	$L__BB4_10;
	ld.global.u32 	%r55, [%rd10+512];
	mul.wide.s32 	%rd31, %r55, 4;
	add.s64 	%rd32, %rd3, %rd31;
	ld.global.u32 	%r56, [%rd32];
	st.global.u32 	[%rd11+512], %r56;
$L__BB4_10:
	add.s32 	%r57, %r15, 384;
	setp.ge.s32 	%p7, %r57, %r1;
	@%p7 bra 	$L__BB4_12;
	ld.global.u32 	%r58, [%rd10+1024];
	mul.wide.s32 	%rd33, %r58, 4;
	add.s64 	%rd34, %rd3, %rd33;
	ld.global.u32 	%r59, [%rd34];
	st.global.u32 	[%rd11+1024], %r59;
$L__BB4_12:
	add.s32 	%r60, %r15, 512;
	setp.ge.s32 	%p8, %r60, %r1;
	@%p8 bra 	$L__BB4_14;
	ld.global.u32 	%r61, [%rd10+1536];
	mul.wide.s32 	%rd35, %r61, 4;
	add.s64 	%rd36, %rd3, %rd35;
	ld.global.u32 	%r62, [%rd36];
	st.global.u32 	[%rd11+1536], %r62;
$L__BB4_14:
	add.s32 	%r63, %r15, 640;
	setp.ge.s32 	%p9, %r63, %r1;
	@%p9 bra 	$L__BB4_16;
	ld.global.u32 	%r64, [%rd10+2048];
	mul.wide.s32 	%rd37, %r64, 4;
	add.s64 	%rd38, %rd3, %rd37;
	ld.global.u32 	%r65, [%rd38];
	st.global.u32 	[%rd11+2048], %r65;
$L__BB4_16:
	add.s32 	%r66, %r15, 768;
	setp.ge.s32 	%p10, %r66, %r1;
	@%p10 bra 	$L__BB4_18;
	ld.global.u32 	%r67, [%rd10+2560];
	mul.wide.s32 	%rd39, %r67, 4;
	add.s64 	%rd40, %rd3, %rd39;
	ld.global.u32 	%r68, [%rd40];
	st.global.u32 	[%rd11+2560], %r68;
$L__BB4_18:
	add.s32 	%r69, %r15, 896;
	setp.ge.s32 	%p11, %r69, %r1;
	@%p11 bra 	$L__BB4_20;
	ld.global.u32 	%r70, [%rd10+3072];
	mul.wide.s32 	%rd41, %r70, 4;
	add.s64 	%rd42, %rd3, %rd41;
	ld.global.u32 	%r71, [%rd42];
	st.global.u32 	[%rd11+3072], %r71;
$L__BB4_20:
	add.s32 	%r156, %r156, 8;
	setp.eq.s32 	%p12, %r156, %r162;
	@%p12 bra 	$L__BB4_21;
	bra.uni 	$L__BB4_4;
$L__BB4_21:
	setp.eq.s32 	%p13, %r3, 0;
	@%p13 bra 	$L__BB4_55;
	and.b32  	%r31, %r43, 3;
	setp.lt.u32 	%p14, %r3, 4;
	@%p14 bra 	$L__BB4_32;
	shl.b32 	%r72, %r162, 7;
	add.s32 	%r32, %r72, %r2;
	setp.ge.s32 	%p15, %r32, %r1;
	@%p15 bra 	$L__BB4_25;
	mul.wide.s32 	%rd43, %r32, 4;
	add.s64 	%rd44, %rd5, %rd43;
	ld.global.u32 	%r73, [%rd44];
	mul.wide.s32 	%rd45, %r73, 4;
	add.s64 	%rd46, %rd3, %rd45;
	add.s64 	%rd47, %rd6, %rd43;
	ld.global.u32 	%r74, [%rd46];
	st.global.u32 	[%rd47], %r74;
$L__BB4_25:
	add.s32 	%r33, %r32, 128;
	setp.ge.s32 	%p16, %r33, %r1;
	@%p16 bra 	$L__BB4_27;
	mul.wide.s32 	%rd48, %r33, 4;
	add.s64 	%rd49, %rd5, %rd48;
	ld.global.u32 	%r75, [%rd49];
	mul.wide.s32 	%rd50, %r75, 4;
	add.s64 	%rd51, %rd3, %rd50;
	add.s64 	%rd52, %rd6, %rd48;
	ld.global.u32 	%r76, [%rd51];
	st.global.u32 	[%rd52], %r76;
$L__BB4_27:
	add.s32 	%r34, %r32, 256;
	setp.ge.s32 	%p17, %r34, %r1;
	@%p17 bra 	$L__BB4_29;
	mul.wide.s32 	%rd53, %r34, 4;
	add.s64 	%rd54, %rd5, %rd53;
	ld.global.u32 	%r77, [%rd54];
	mul.wide.s32 	%rd55, %r77, 4;
	add.s64 	%rd56, %rd3, %rd55;
	add.s64 	%rd57, %rd6, %rd53;
	ld.global.u32 	%r78, [%rd56];
	st.global.u32 	[%rd57], %r78;
$L__BB4_29:
	add.s32 	%r35, %r32, 384;
	setp.ge.s32 	%p18, %r35, %r1;
	@%p18 bra 	$L__BB4_31;
	mul.wide.s32 	%rd58, %r35, 4;
	add.s64 	%rd59, %rd5, %rd58;
	ld.global.u32 	%r79, [%rd59];
	mul.wide.s32 	%rd60, %r79, 4;
	add.s64 	%rd61, %rd3, %rd60;
	add.s64 	%rd62, %rd6, %rd58;
	ld.global.u32 	%r80, [%rd61];
	st.global.u32 	[%rd62], %r80;
$L__BB4_31:
	add.s32 	%r162, %r162, 4;
$L__BB4_32:
	setp.eq.s32 	%p19, %r31, 0;
	@%p19 bra 	$L__BB4_55;
	setp.eq.s32 	%p20, %r31, 1;
	@%p20 bra 	$L__BB4_39;
	shl.b32 	%r81, %r162, 7;
	add.s32 	%r38, %r81, %r2;
	setp.ge.s32 	%p21, %r38, %r1;
	@%p21 bra 	$L__BB4_36;
	mul.wide.s32 	%rd63, %r38, 4;
	add.s64 	%rd64, %rd5, %rd63;
	ld.global.u32 	%r82, [%rd64];
	mul.wide.s32 	%rd65, %r82, 4;
	add.s64 	%rd66, %rd3, %rd65;
	add.s64 	%rd67, %rd6, %rd63;
	ld.global.u32 	%r83, [%rd66];
	st.global.u32 	[%rd67], %r83;
$L__BB4_36:
	add.s32 	%r39, %r38, 128;
	setp.ge.s32 	%p22, %r39, %r1;
	@%p22 bra 	$L__BB4_38;
	mul.wide.s32 	%rd68, %r39, 4;
	add.s64 	%rd69, %rd5, %rd68;
	ld.global.u32 	%r84, [%rd69];
	mul.wide.s32 	%rd70, %r84, 4;
	add.s64 	%rd71, %rd3, %rd70;
	add.s64 	%rd72, %rd6, %rd68;
	ld.global.u32 	%r85, [%rd71];
	st.global.u32 	[%rd72], %r85;
$L__BB4_38:
	add.s32 	%r162, %r162, 2;
$L__BB4_39:
	and.b32  	%r86, %r43, 1;
	setp.eq.b32 	%p23, %r86, 1;
	not.pred 	%p24, %p23;
	@%p24 bra 	$L__BB4_55;
	shl.b32 	%r87, %r162, 7;
	add.s32 	%r42, %r87, %r2;
	setp.ge.s32 	%p25, %r42, %r1;
	@%p25 bra 	$L__BB4_55;
	mul.wide.s32 	%rd73, %r42, 4;
	add.s64 	%rd74, %rd5, %rd73;
	ld.global.u32 	%r88, [%rd74];
	mul.wide.s32 	%rd75, %r88, 4;
	add.s64 	%rd76, %rd3, %rd75;
	add.s64 	%rd77, %rd6, %rd73;
	ld.global.u32 	%r89, [%rd76];
	st.global.u32 	[%rd77], %r89;
	bra.uni 	$L__BB4_55;
$L__BB4_42:
	setp.lt.s32 	%p26, %r43, 1;
	@%p26 bra 	$L__BB4_55;
	mov.u32 	%r5, %tid.x;
	and.b32  	%r6, %r43, 15;
	setp.lt.u32 	%p27, %r43, 16;
	mov.b32 	%r158, 0;
	@%p27 bra 	$L__BB4_46;
	and.b32  	%r158, %r43, 2147483632;
	neg.s32 	%r155, %r158;
	add.s32 	%r154, %r5, 1152;
	mul.wide.u32 	%rd152, %r5, 4;
$L__BB4_45:
	.pragma "nounroll";
	mul.wide.s32 	%rd78, %r154, 4;
	add.s64 	%rd79, %rd78, 1536;
	add.s64 	%rd80, %rd5, %rd152;
	ld.global.u32 	%r91, [%rd80];
	mul.wide.s32 	%rd81, %r91, 4;
	add.s64 	%rd82, %rd3, %rd81;
	add.s64 	%rd83, %rd6, %rd152;
	ld.global.u32 	%r92, [%rd82];
	st.global.u32 	[%rd83], %r92;
	ld.global.u32 	%r93, [%rd80+512];
	mul.wide.s32 	%rd84, %r93, 4;
	add.s64 	%rd85, %rd3, %rd84;
	ld.global.u32 	%r94, [%rd85];
	st.global.u32 	[%rd83+512], %r94;
	ld.global.u32 	%r95, [%rd80+1024];
	mul.wide.s32 	%rd86, %r95, 4;
	add.s64 	%rd87, %rd3, %rd86;
	ld.global.u32 	%r96, [%rd87];
	st.global.u32 	[%rd83+1024], %r96;
	ld.global.u32 	%r97, [%rd80+1536];
	mul.wide.s32 	%rd88, %r97, 4;
	add.s64 	%rd89, %rd3, %rd88;
	ld.global.u32 	%r98, [%rd89];
	st.global.u32 	[%rd83+1536], %r98;
	ld.global.u32 	%r99, [%rd80+2048];
	mul.wide.s32 	%rd90, %r99, 4;
	add.s64 	%rd91, %rd3, %rd90;
	ld.global.u32 	%r100, [%rd91];
	st.global.u32 	[%rd83+2048], %r100;
	ld.global.u32 	%r101, [%rd80+2560];
	mul.wide.s32 	%rd92, %r101, 4;
	add.s64 	%rd93, %rd3, %rd92;
	ld.global.u32 	%r102, [%rd93];
	st.global.u32 	[%rd83+2560], %r102;
	ld.global.u32 	%r103, [%rd80+3072];
	mul.wide.s32 	%rd94, %r103, 4;
	add.s64 	%rd95, %rd3, %rd94;
	ld.global.u32 	%r104, [%rd95];
	st.global.u32 	[%rd83+3072], %r104;
	ld.global.u32 	%r105, [%rd80+3584];
	mul.wide.s32 	%rd96, %r105, 4;
	add.s64 	%rd97, %rd3, %rd96;
	ld.global.u32 	%r106, [%rd97];
	st.global.u32 	[%rd83+3584], %r106;
	ld.global.u32 	%r107, [%rd80+4096];
	mul.wide.s32 	%rd98, %r107, 4;
	add.s64 	%rd99, %rd3, %rd98;
	ld.global.u32 	%r108, [%rd99];
	st.global.u32 	[%rd83+4096], %r108;
	add.s64 	%rd100, %rd5, %rd79;
	ld.global.u32 	%r109, [%rd100+-1536];
	mul.wide.s32 	%rd101, %r109, 4;
	add.s64 	%rd102, %rd3, %rd101;
	add.s64 	%rd103, %rd6, %rd79;
	ld.global.u32 	%r110, [%rd102];
	st.global.u32 	[%rd103+-1536], %r110;
	ld.global.u32 	%r111, [%rd100+-1024];
	mul.wide.s32 	%rd104, %r111, 4;
	add.s64 	%rd105, %rd3, %rd104;
	ld.global.u32 	%r112, [%rd105];
	st.global.u32 	[%rd103+-1024], %r112;
	ld.global.u32 	%r113, [%rd100+-512];
	mul.wide.s32 	%rd106, %r113, 4;
	add.s64 	%rd107, %rd3, %rd106;
	ld.global.u32 	%r114, [%rd107];
	st.global.u32 	[%rd103+-512], %r114;
	ld.global.u32 	%r115, [%rd100];
	mul.wide.s32 	%rd108, %r115, 4;
	add.s64 	%rd109, %rd3, %rd108;
	ld.global.u32 	%r116, [%rd109];
	st.global.u32 	[%rd103], %r116;
	ld.global.u32 	%r117, [%rd100+512];
	mul.wide.s32 	%rd110, %r117, 4;
	add.s64 	%rd111, %rd3, %rd110;
	ld.global.u32 	%r118, [%rd111];
	st.global.u32 	[%rd103+512], %r118;
	ld.global.u32 	%r119, [%rd100+1024];
	mul.wide.s32 	%rd112, %r119, 4;
	add.s64 	%rd113, %rd3, %rd112;
	ld.global.u32 	%r120, [%rd113];
	st.global.u32 	[%rd103+1024], %r120;
	ld.global.u32 	%r121, [%rd100+1536];
	mul.wide.s32 	%rd114, %r121, 4;
	add.s64 	%rd115, %rd3, %rd114;
	ld.global.u32 	%r122, [%rd115];
	st.global.u32 	[%rd103+1536], %r122;
	add.s32 	%r155, %r155, 16;
	add.s32 	%r154, %r154, 2048;
	add.s64 	%rd152, %rd152, 8192;
	setp.eq.s32 	%p28, %r155, 0;
	@%p28 bra 	$L__BB4_46;
	bra.uni 	$L__BB4_45;
$L__BB4_46:
	setp.eq.s32 	%p29, %r6, 0;
	@%p29 bra 	$L__BB4_55;
	and.b32  	%r18, %r43, 7;
	setp.lt.u32 	%p30, %r6, 8;
	@%p30 bra 	$L__BB4_49;
	shl.b32 	%r123, %r158, 7;
	add.s32 	%r124, %r123, %r5;
	mul.wide.s32 	%rd116, %r124, 4;
	add.s64 	%rd117, %rd5, %rd116;
	ld.global.u32 	%r125, [%rd117];
	mul.wide.s32 	%rd118, %r125, 4;
	add.s64 	%rd119, %rd3, %rd118;
	add.s64 	%rd120, %rd6, %rd116;
	ld.global.u32 	%r126, [%rd119];
	st.global.u32 	[%rd120], %r126;
	ld.global.u32 	%r127, [%rd117+512];
	mul.wide.s32 	%rd121, %r127, 4;
	add.s64 	%rd122, %rd3, %rd121;
	ld.global.u32 	%r128, [%rd122];
	st.global.u32 	[%rd120+512], %r128;
	ld.global.u32 	%r129, [%rd117+1024];
	mul.wide.s32 	%rd123, %r129, 4;
	add.s64 	%rd124, %rd3, %rd123;
	ld.global.u32 	%r130, [%rd124];
	st.global.u32 	[%rd120+1024], %r130;
	ld.global.u32 	%r131, [%rd117+1536];
	mul.wide.s32 	%rd125, %r131, 4;
	add.s64 	%rd126, %rd3, %rd125;
	ld.global.u32 	%r132, [%rd126];
	st.global.u32 	[%rd120+1536], %r132;
	ld.global.u32 	%r133, [%rd117+2048];
	mul.wide.s32 	%rd127, %r133, 4;
	add.s64 	%rd128, %rd3, %rd127;
	ld.global.u32 	%r134, [%rd128];
	st.global.u32 	[%rd120+2048], %r134;
	ld.global.u32 	%r135, [%rd117+2560];
	mul.wide.s32 	%rd129, %r135, 4;
	add.s64 	%rd130, %rd3, %rd129;
	ld.global.u32 	%r136, [%rd130];
	st.global.u32 	[%rd120+2560], %r136;
	ld.global.u32 	%r137, [%rd117+3072];
	mul.wide.s32 	%rd131, %r137, 4;
	add.s64 	%rd132, %rd3, %rd131;
	ld.global.u32 	%r138, [%rd132];
	st.global.u32 	[%rd120+3072], %r138;
	ld.global.u32 	%r139, [%rd117+3584];
	mul.wide.s32 	%rd133, %r139, 4;
	add.s64 	%rd134, %rd3, %rd133;
	ld.global.u32 	%r140, [%rd134];
	st.global.u32 	[%rd120+3584], %r140;
	add.s32 	%r158, %r158, 8;
$L__BB4_49:
	setp.eq.s32 	%p31, %r18, 0;
	@%p31 bra 	$L__BB4_55;
	and.b32  	%r21, %r43, 3;
	setp.lt.u32 	%p32, %r18, 4;
	@%p32 bra 	$L__BB4_52;
	shl.b32 	%r141, %r158, 7;
	add.s32 	%r142, %r141, %r5;
	mul.wide.s32 	%rd135, %r142, 4;
	add.s64 	%rd136, %rd5, %rd135;
	ld.global.u32 	%r143, [%rd136];
	mul.wide.s32 	%rd137, %r143, 4;
	add.s64 	%rd138, %rd3, %rd137;
	add.s64 	%rd139, %rd6, %rd135;
	ld.global.u32 	%r144, [%rd138];
	st.global.u32 	[%rd139], %r144;
	ld.global.u32 	%r145, [%rd136+512];
	mul.wide.s32 	%rd140, %r145, 4;
	add.s64 	%rd141, %rd3, %rd140;
	ld.global.u32 	%r146, [%rd141];
	st.global.u32 	[%rd139+512], %r146;
	ld.global.u32 	%r147, [%rd136+1024];
	mul.wide.s32 	%rd142, %r147, 4;
	add.s64 	%rd143, %rd3, %rd142;
	ld.global.u32 	%r148, [%rd143];
	st.global.u32 	[%rd139+1024], %r148;
	ld.global.u32 	%r149, [%rd136+1536];
	mul.wide.s32 	%rd144, %r149, 4;
	add.s64 	%rd145, %rd3, %rd144;
	ld.global.u32 	%r150, [%rd145];
	st.global.u32 	[%rd139+1536], %r150;
	add.s32 	%r158, %r158, 4;
$L__BB4_52:
	setp.eq.s32 	%p33, %r21, 0;
	@%p33 bra 	$L__BB4_55;
	shl.b32 	%r151, %r158, 7;
	add.s32 	%r161, %r5, %r151;
	neg.s32 	%r160, %r21;
$L__BB4_54:
	.pragma "nounroll";
	mul.wide.s32 	%rd147, %r161, 4;
	add.s64 	%rd148, %rd6, %rd147;
	add.s64 	%rd149, %rd5, %rd147;
	ld.global.u32 	%r152, [%rd149];
	mul.wide.s32 	%rd150, %r152, 4;
	add.s64 	%rd151, %rd3, %rd150;
	ld.global.u32 	%r153, [%rd151];
	st.global.u32 	[%rd148], %r153;
	add.s32 	%r161, %r161, 128;
	add.s32 	%r160, %r160, 1;
	setp.eq.s32 	%p34, %r160, 0;
	@%p34 bra 	$L__BB4_55;
	bra.uni 	$L__BB4_54;
$L__BB4_55:
	ret;

}


// ===== COMPILED SASS (sm_100) =====

	.target	sm_100

	.elftype	@"ET_EXEC"


//--------------------- .note.nv.tkinfo           --------------------------
	.section	.note.nv.tkinfo,"",@"SHT_NOTE"
	.sectionflags	@"SHF_NOTE_NV_TKINFO"
	.tkinfo
        /*0018*/ 	.word	0x00000002
        /*0030*/ 	.string	""
        /*0030*/ 	.string	"ptxas"
        /*0030*/ 	.string	"Cuda compilation tools, release 13.0, V13.0.88"
        /*0030*/ 	.string	"Build cuda_13.0.r13.0/compiler.36424714_0"
        /*0030*/ 	.string	"-arch sm_100 -m 64 "



//--------------------- .note.nv.cuinfo           --------------------------
	.section	.note.nv.cuinfo,"",@"SHT_NOTE"
	.sectionflags	@"SHF_NOTE_NV_CUINFO"
        /*0018*/ 	.short	0x0002
        /*001a*/ 	.short	0x0064
        /*001c*/ 	.short	0x0082
	.zero		2


//--------------------- .nv.info                  --------------------------
	.section	.nv.info,"",@"SHT_CUDA_INFO"
	.align	4


	//----- nvinfo : EIATTR_REGCOUNT
	.align		4
        /*0000*/ 	.byte	0x04, 0x2f
        /*0002*/ 	.short	(.L_44 - .L_43)
	.align		4
.L_43:
        /*0004*/ 	.word	index@(_Z5gFuncPiii)
        /*0008*/ 	.word	0x00000010


	//----- nvinfo : EIATTR_FRAME_SIZE
	.align		4
.L_44:
        /*000c*/ 	.byte	0x04, 0x11
        /*000e*/ 	.short	(.L_46 - .L_45)
	.align		4
.L_45:
        /*0010*/ 	.word	index@(_Z5gFuncPiii)
        /*0014*/ 	.word	0x00000000


	//----- nvinfo : EIATTR_REGCOUNT
	.align		4
.L_46:
        /*0018*/ 	.byte	0x04, 0x2f
        /*001a*/ 	.short	(.L_48 - .L_47)
	.align		4
.L_47:
        /*001c*/ 	.word	index@(_ZN3cub18CUB_300001_SM_10006detail11EmptyKernelIvEEvv)
        /*0020*/ 	.word	0x00000004


	//----- nvinfo : EIATTR_FRAME_SIZE
	.align		4
.L_48:
        /*0024*/ 	.byte	0x04, 0x11
        /*0026*/ 	.short	(.L_50 - .L_49)
	.align		4
.L_49:
        /*0028*/ 	.word	index@(_ZN3cub18CUB_300001_SM_10006detail11EmptyKernelIvEEvv)
        /*002c*/ 	.word	0x00000000


	//----- nvinfo : EIATTR_REGCOUNT
	.align		4
.L_50:
        /*0030*/ 	.byte	0x04, 0x2f
        /*0032*/ 	.short	(.L_52 - .L_51)
	.align		4
.L_51:
        /*0034*/ 	.word	index@(_ZN3cub18CUB_300001_SM_10006detail8for_each13static_kernelINS2_12policy_hub_t12policy_500_tEmN6thrust24THRUST_300001_SM_1000_NS8cuda_cub20__uninitialized_fill7functorINS7_10device_ptrIiEEiEEEEvT0_T1_)
        /*0038*/ 	.word	0x00000008


	//----- nvinfo : EIATTR_FRAME_SIZE
	.align		4
.L_52:
        /*003c*/ 	.byte	0x04, 0x11
        /*003e*/ 	.short	(.L_54 - .L_53)
	.align		4
.L_53:
        /*0040*/ 	.word	index@(_ZN3cub18CUB_300001_SM_10006detail8for_each13static_kernelINS2_12policy_hub_t12policy_500_tEmN6thrust24THRUST_300001_SM_1000_NS8cuda_cub20__uninitialized_fill7functorINS7_10device_ptrIiEEiEEEEvT0_T1_)
        /*0044*/ 	.word	0x00000000


	//----- nvinfo : EIATTR_REGCOUNT
	.align		4
.L_54:
        /*0048*/ 	.byte	0x04, 0x2f
        /*004a*/ 	.short	(.L_56 - .L_55)
	.align		4
.L_55:
        /*004c*/ 	.word	index@(_ZN3cub18CUB_300001_SM_10006detail9transform16transform_kernelINS2_10policy_hubILb1EN4cuda3std3__45tupleIJN6thrust24THRUST_300001_SM_1000_NS20permutation_iteratorINSA_6detail15normal_iteratorINSA_10device_ptrIiEEEESG_EEEEEE10policy1000EiNS7_10__identityESG_JSH_EEEvT0_iT1_T2_DpNS2_10kernel_argIT3_EE)
        /*0050*/ 	.word	0x00000020


	//----- nvinfo : EIATTR_FRAME_SIZE
	.align		4
.L_56:
        /*0054*/ 	.byte	0x04, 0x11
        /*0056*/ 	.short	(.L_58 - .L_57)
	.align		4
.L_57:
        /*0058*/ 	.word	index@(_ZN3cub18CUB_300001_SM_10006detail9transform16transform_kernelINS2_10policy_hubILb1EN4cuda3std3__45tupleIJN6thrust24THRUST_300001_SM_1000_NS20permutation_iteratorINSA_6detail15normal_iteratorINSA_10device_ptrIiEEEESG_EEEEEE10policy1000EiNS7_10__identityESG_JSH_EEEvT0_iT1_T2_DpNS2_10kernel_argIT3_EE)
        /*005c*/ 	.word	0x00000000


	//----- nvinfo : EIATTR_REGCOUNT
	.align		4
.L_58:
        /*0060*/ 	.byte	0x04, 0x2f
        /*0062*/ 	.short	(.L_60 - .L_59)
	.align		4
.L_59:
        /*0064*/ 	.word	index@(_ZN3cub18CUB_300001_SM_10006detail9transform16transform_kernelINS2_10policy_hubILb1EN4cuda3std3__45tupleIJN6thrust24THRUST_300001_SM_1000_NS20permutation_iteratorINSA_6detail15normal_iteratorINSA_10device_ptrIiEEEESG_EEEEEE10policy1000ElNS7_10__identityESG_JSH_EEEvT0_iT1_T2_DpNS2_10kernel_argIT3_EE)
        /*0068*/ 	.word	0x00000020


	//----- nvinfo : EIATTR_FRAME_SIZE
	.align		4
.L_60:
        /*006c*/ 	.byte	0x04, 0x11
        /*006e*/ 	.short	(.L_62 - .L_61)
	.align		4
.L_61:
        /*0070*/ 	.word	index@(_ZN3cub18CUB_300001_SM_10006detail9transform16transform_kernelINS2_10policy_hubILb1EN4cuda3std3__45tupleIJN6thrust24THRUST_300001_SM_1000_NS20permutation_iteratorINSA_6detail15normal_iteratorINSA_10device_ptrIiEEEESG_EEEEEE10policy1000ElNS7_10__identityESG_JSH_EEEvT0_iT1_T2_DpNS2_10kernel_argIT3_EE)
        /*0074*/ 	.word	0x00000000


	//----- nvinfo : EIATTR_MIN_STACK_SIZE
	.align		4
.L_62:
        /*0078*/ 	.byte	0x04, 0x12
        /*007a*/ 	.short	(.L_64 - .L_63)
	.align		4
.L_63:
        /*007c*/ 	.word	index@(_ZN3cub18CUB_300001_SM_10006detail9transform16transform_kernelINS2_10policy_hubILb1EN4cuda3std3__45tupleIJN6thrust24THRUST_300001_SM_1000_NS20permutation_iteratorINSA_6detail15normal_iteratorINSA_10device_ptrIiEEEESG_EEEEEE10policy1000ElNS7_10__identityESG_JSH_EEEvT0_iT1_T2_DpNS2_10kernel_argIT3_EE)
        /*0080*/ 	.word	0x00000000


	//----- nvinfo : EIATTR_MIN_STACK_SIZE
	.align		4
.L_64:
        /*0084*/ 	.byte	0x04, 0x12
        /*0086*/ 	.short	(.L_66 - .L_65)
	.align		4
.L_65:
        /*0088*/ 	.word	index@(_ZN3cub18CUB_300001_SM_10006detail9transform16transform_kernelINS2_10policy_hubILb1EN4cuda3std3__45tupleIJN6thrust24THRUST_300001_SM_1000_NS20permutation_iteratorINSA_6detail15normal_iteratorINSA_10device_ptrIiEEEESG_EEEEEE10policy1000EiNS7_10__identityESG_JSH_EEEvT0_iT1_T2_DpNS2_10kernel_argIT3_EE)
        /*008c*/ 	.word	0x00000000


	//----- nvinfo : EIATTR_MIN_STACK_SIZE
	.align		4
.L_66:
        /*0090*/ 	.byte	0x04, 0x12
        /*0092*/ 	.short	(.L_68 - .L_67)
	.align		4
.L_67:
        /*0094*/ 	.word	index@(_ZN3cub18CUB_300001_SM_10006detail8for_each13static_kernelINS2_12policy_hub_t12policy_500_tEmN6thrust24THRUST_300001_SM_1000_NS8cuda_cub20__uninitialized_fill7functorINS7_10device_ptrIiEEiEEEEvT0_T1_)
        /*0098*/ 	.word	0x00000000


	//----- nvinfo : EIATTR_MIN_STACK_SIZE
	.align		4
.L_68:
        /*009c*/ 	.byte	0x04, 0x12
        /*009e*/ 	.short	(.L_70 - .L_69)
	.align		4
.L_69:
        /*00a0*/ 	.word	index@(_ZN3cub18CUB_300001_SM_10006detail11EmptyKernelIvEEvv)
        /*00a4*/ 	.word	0x00000000


	//----- nvinfo : EIATTR_MIN_STACK_SIZE
	.align		4
.L_70:
        /*00a8*/ 	.byte	0x04, 0x12
        /*00aa*/ 	.short	(.L_72 - .L_71)
	.align		4
.L_71:
        /*00ac*/ 	.word	index@(_Z5gFuncPiii)
        /*00b0*/ 	.word	0x00000000
.L_72:


//--------------------- .nv.compat                --------------------------
	.section	.nv.compat,"",@"SHT_CUDA_COMPAT_INFO"
	.align	4
        /*0000*/ 	.byte	0x02, 0x09, 0x00, 0x00, 0x02, 0x02, 0x01, 0x00, 0x02, 0x05, 0x05, 0x00, 0x03, 0x07, 0x01, 0x01
        /*0010*/ 	.byte	0x02, 0x03, 0x00, 0x00, 0x02, 0x06, 0x01, 0x00, 0x04, 0x0b, 0x08, 0x00, 0x09, 0x00, 0x00, 0x00
        /*0020*/ 	.byte	0x00, 0x00, 0x00, 0x00


//--------------------- .nv.info._ZN3cub18CUB_300001_SM_10006detail9transform16transform_kernelINS2_10policy_hubILb1EN4cuda3std3__45tupleIJN6thrust24THRUST_300001_SM_1000_NS20permutation_iteratorINSA_6detail15normal_iteratorINSA_10device_ptrIiEEEESG_EEEEEE10policy1000ElNS7_10__identityESG_JSH_EEEvT0_iT1_T2_DpNS2_10kernel_argIT3_EE --------------------------
	.section	.nv.info._ZN3cub18CUB_300001_SM_10006detail9transform16transform_kernelINS2_10policy_hubILb1EN4cuda3std3__45tupleIJN6thrust24THRUST_300001_SM_1000_NS20permutation_iteratorINSA_6detail15normal_iteratorINSA_10device_ptrIiEEEESG_EEEEEE10policy1000ElNS7_10__identityESG_JSH_EEEvT0_iT1_T2_DpNS2_10kernel_argIT3_EE,"",@"SHT_CUDA_INFO"
	.sectionflags	@""
	.align	4


	//----- nvinfo : EIATTR_CUDA_API_VERSION
	.align		4
        /*0000*/ 	.byte	0x04, 0x37
        /*0002*/ 	.short	(.L_74 - .L_73)
.L_73:
        /*0004*/ 	.word	0x00000082


	//----- nvinfo : EIATTR_KPARAM_INFO
	.align		4
.L_74:
        /*0008*/ 	.byte	0x04, 0x17
        /*000a*/ 	.short	(.L_76 - .L_75)
.L_75:
        /*000c*/ 	.word	0x00000000
        /*0010*/ 	.short	0x0004
        /*0012*/ 	.short	0x0018
        /*0014*/ 	.byte	0x00, 0xf0, 0x41, 0x00


	//----- nvinfo : EIATTR_KPARAM_INFO
	.align		4
.L_76:
        /*0018*/ 	.byte	0x04, 0x17
        /*001a*/ 	.short	(.L_78 - .L_77)
.L_77:
        /*001c*/ 	.word	0x00000000
        /*0020*/ 	.short	0x0003
        /*0022*/ 	.short	0x0010
        /*0024*/ 	.byte	0x00, 0xf0, 0x21, 0x00


	//----- nvinfo : EIATTR_KPARAM_INFO
	.align		4
.L_78:
        /*0028*/ 	.byte	0x04, 0x17
        /*002a*/ 	.short	(.L_80 - .L_79)
.L_79:
        /*002c*/ 	.word	0x00000000
        /*0030*/ 	.short	0x0002
        /*0032*/ 	.short	0x000c
        /*0034*/ 	.byte	0x00, 0xf0, 0x05, 0x00


	//----- nvinfo : EIATTR_KPARAM_INFO
	.align		4
.L_80:
        /*0038*/ 	.byte	0x04, 0x17
        /*003a*/ 	.short	(.L_82 - .L_81)
.L_81:
        /*003c*/ 	.word	0x00000000
        /*0040*/ 	.short	0x0001
        /*0042*/ 	.short	0x0008
        /*0044*/ 	.byte	0x00, 0xf0, 0x11, 0x00


	//----- nvinfo : EIATTR_KPARAM_INFO
	.align		4
.L_82:
        /*0048*/ 	.byte	0x04, 0x17
        /*004a*/ 	.short	(.L_84 - .L_83)
.L_83:
        /*004c*/ 	.word	0x00000000
        /*0050*/ 	.short	0x0000
        /*0052*/ 	.short	0x0000
        /*0054*/ 	.byte	0x00, 0xf0, 0x21, 0x00


	//----- nvinfo : EIATTR_SPARSE_MMA_MASK
	.align		4
.L_84:
        /*0058*/ 	.byte	0x03, 0x50
        /*005a*/ 	.short	0x0000


	//----- nvinfo : EIATTR_MAXREG_COUNT
	.align		4
        /*005c*/ 	.byte	0x03, 0x1b
        /*005e*/ 	.short	0x00ff


	//----- nvinfo : EIATTR_MERCURY_ISA_VERSION
	.align		4
        /*0060*/ 	.byte	0x03, 0x5f
        /*0062*/ 	.short	0x0101


	//----- nvinfo : EIATTR_VRC_CTA_INIT_COUNT
	.align		4
        /*0064*/ 	.byte	0x02, 0x4a
	.zero		1
	.zero		1


	//----- nvinfo : EIATTR_EXIT_INSTR_OFFSETS
	.align		4
        /*0068*/ 	.byte	0x04, 0x1c
        /*006a*/ 	.short	(.L_86 - .L_85)


	//   ....[0]....
.L_85:
        /*006c*/ 	.word	0x00000190


	//   ....[1]....
        /*0070*/ 	.word	0x00000a10


	//   ....[2]....
        /*0074*/ 	.word	0x00000cc0


	//   ....[3]....
        /*0078*/ 	.word	0x00000e40


	//   ....[4]....
        /*007c*/ 	.word	0x00000e70


	//   ....[5]....
        /*0080*/ 	.word	0x00000ef0


	//   ....[6]....
        /*0084*/ 	.word	0x00000f10


	//   ....[7]....
        /*0088*/ 	.word	0x000014f0


	//   ....[8]....
        /*008c*/ 	.word	0x00001790


	//   ....[9]....
        /*0090*/ 	.word	0x00001930


	//   ....[10]....
        /*0094*/ 	.word	0x000019f0


	//----- nvinfo : EIATTR_MAX_THREADS
	.align		4
.L_86:
        /*0098*/ 	.byte	0x04, 0x05
        /*009a*/ 	.short	(.L_88 - .L_87)
.L_87:
        /*009c*/ 	.word	0x00000080
        /*00a0*/ 	.word	0x00000001
        /*00a4*/ 	.word	0x00000001


	//----- nvinfo : EIATTR_CRS_STACK_SIZE
	.align		4
.L_88:
        /*00a8*/ 	.byte	0x04, 0x1e
        /*00aa*/ 	.short	(.L_90 - .L_89)
.L_89:
        /*00ac*/ 	.word	0x00000000


	//----- nvinfo : EIATTR_CBANK_PARAM_SIZE
	.align		4
.L_90:
        /*00b0*/ 	.byte	0x03, 0x19
        /*00b2*/ 	.short	0x0028


	//----- nvinfo : EIATTR_PARAM_CBANK
	.align		4
        /*00b4*/ 	.byte	0x04, 0x0a
        /*00b6*/ 	.short	(.L_92 - .L_91)
	.align		4
.L_91:
        /*00b8*/ 	.word	index@(.nv.constant0._ZN3cub18CUB_300001_SM_10006detail9transform16transform_kernelINS2_10policy_hubILb1EN4cuda3std3__45tupleIJN6thrust24THRUST_300001_SM_1000_NS20permutation_iteratorINSA_6detail15normal_iteratorINSA_10device_ptrIiEEEESG_EEEEEE10policy1000ElNS7_10__identityESG_JSH_EEEvT0_iT1_T2_DpNS2_10kernel_argIT3_EE)
        /*00bc*/ 	.short	0x0380
        /*00be*/ 	.short	0x0028


	//----- nvinfo : EIATTR_SW_WAR
	.align		4
.L_92:
        /*00c0*/ 	.byte	0x04, 0x36
        /*00c2*/ 	.short	(.L_94 - .L_93)
.L_93:
        /*00c4*/ 	.word	0x00000008
.L_94:


//--------------------- .nv.info._ZN3cub18CUB_300001_SM_10006detail9transform16transform_kernelINS2_10policy_hubILb1EN4cuda3std3__45tupleIJN6thrust24THRUST_300001_SM_1000_NS20permutation_iteratorINSA_6detail15normal_iteratorINSA_10device_ptrIiEEEESG_EEEEEE10policy1000EiNS7_10__identityESG_JSH_EEEvT0_iT1_T2_DpNS2_10kernel_argIT3_EE --------------------------
	.section	.nv.info._ZN3cub18CUB_300001_SM_10006detail9transform16transform_kernelINS2_10policy_hubILb1EN4cuda3std3__45tupleIJN6thrust24THRUST_300001_SM_1000_NS20permutation_iteratorINSA_6detail15normal_iteratorINSA_10device_ptrIiEEEESG_EEEEEE10policy1000EiNS7_10__identityESG_JSH_EEEvT0_iT1_T2_DpNS2_10kernel_argIT3_EE,"",@"SHT_CUDA_INFO"
	.sectionflags	@""
	.align	4


	//----- nvinfo : EIATTR_CUDA_API_VERSION
	.align		4
        /*0000*/ 	.byte	0x04, 0x37
        /*0002*/ 	.short	(.L_96 - .L_95)
.L_95:
        /*0004*/ 	.word	0x00000082


	//----- nvinfo : EIATTR_KPARAM_INFO
	.align		4
.L_96:
        /*0008*/ 	.byte	0x04, 0x17
        /*000a*/ 	.short	(.L_98 - .L_97)
.L_97:
        /*000c*/ 	.word	0x00000000
        /*0010*/ 	.short	0x0004
        /*0012*/ 	.short	0x0018
        /*0014*/ 	.byte	0x00, 0xf0, 0x41, 0x00


	//----- nvinfo : EIATTR_KPARAM_INFO
	.align		4
.L_98:
        /*0018*/ 	.byte	0x04, 0x17
        /*001a*/ 	.short	(.L_100 - .L_99)
.L_99:
        /*001c*/ 	.word	0x00000000
        /*0020*/ 	.short	0x0003
        /*0022*/ 	.short	0x0010
        /*0024*/ 	.byte	0x00, 0xf0, 0x21, 0x00


	//----- nvinfo : EIATTR_KPARAM_INFO
	.align		4
.L_100:
        /*0028*/ 	.byte	0x04, 0x17
        /*002a*/ 	.short	(.L_102 - .L_101)
.L_101:
        /*002c*/ 	.word	0x00000000
        /*0030*/ 	.short	0x0002
        /*0032*/ 	.short	0x0008
        /*0034*/ 	.byte	0x00, 0xf0, 0x05, 0x00


	//----- nvinfo : EIATTR_KPARAM_INFO
	.align		4
.L_102:
        /*0038*/ 	.byte	0x04, 0x17
        /*003a*/ 	.short	(.L_104 - .L_103)
.L_103:
        /*003c*/ 	.word	0x00000000
        /*0040*/ 	.short	0x0001
        /*0042*/ 	.short	0x0004
        /*0044*/ 	.byte	0x00, 0xf0, 0x11, 0x00


	//----- nvinfo : EIATTR_KPARAM_INFO
	.align		4
.L_104:
        /*0048*/ 	.byte	0x04, 0x17
        /*004a*/ 	.short	(.L_106 - .L_105)
.L_105:
        /*004c*/ 	.word	0x00000000
        /*0050*/ 	.short	0x0000
        /*0052*/ 	.short	0x0000
        /*0054*/ 	.byte	0x00, 0xf0, 0x11, 0x00


	//----- nvinfo : EIATTR_SPARSE_MMA_MASK
	.align		4
.L_106:
        /*0058*/ 	.byte	0x03, 0x50
        /*005a*/ 	.short	0x0000


	//----- nvinfo : EIATTR_MAXREG_COUNT
	.align		4
        /*005c*/ 	.byte	0x03, 0x1b
        /*005e*/ 	.short	0x00ff


	//----- nvinfo : EIATTR_MERCURY_ISA_VERSION
	.align		4
        /*0060*/ 	.byte	0x03, 0x5f
        /*0062*/ 	.short	0x0101


	//----- nvinfo : EIATTR_VRC_CTA_INIT_COUNT
	.align		4
        /*0064*/ 	.byte	0x02, 0x4a
	.zero		1
	.zero		1


	//----- nvinfo : EIATTR_EXIT_INSTR_OFFSETS
	.align		4
        /*0068*/ 	.byte	0x04, 0x1c
        /*006a*/ 	.short	(.L_108 - .L_107)


	//   ....[0]....
.L_107:
        /*006c*/ 	.word	0x000000f0


	//   ....[1]....
        /*0070*/ 	.word	0x000006d0


	//   ....[2]....
        /*0074*/ 	.word	0x00000980


	//   ....[3]....
        /*0078*/ 	.word	0x00000b20


	//   ....[4]....
        /*007c*/ 	.word	0x00000c00


	//   ....[5]....
        /*0080*/ 	.word	0x00000c20


	//   ....[6]....
        /*0084*/ 	.word	0x000010d0


	//   ....[7]....
        /*0088*/ 	.word	0x00001380


	//   ....[8]....
        /*008c*/ 	.word	0x00001500


	//   ....[9]....
        /*0090*/ 	.word	0x00001530


	//   ....[10]....
        /*0094*/ 	.word	0x000015b0


	//----- nvinfo : EIATTR_MAX_THREADS
	.align		4
.L_108:
        /*0098*/ 	.byte	0x04, 0x05
        /*009a*/ 	.short	(.L_110 - .L_109)
.L_109:
        /*009c*/ 	.word	0x00000080
        /*00a0*/ 	.word	0x00000001
        /*00a4*/ 	.word	0x00000001


	//----- nvinfo : EIATTR_CRS_STACK_SIZE
	.align		4
.L_110:
        /*00a8*/ 	.byte	0x04, 0x1e
        /*00aa*/ 	.short	(.L_112 - .L_111)
.L_111:
        /*00ac*/ 	.word	0x00000000


	//----- nvinfo : EIATTR_CBANK_PARAM_SIZE
	.align		4
.L_112:
        /*00b0*/ 	.byte	0x03, 0x19
        /*00b2*/ 	.short	0x0028


	//----- nvinfo : EIATTR_PARAM_CBANK
	.align		4
        /*00b4*/ 	.byte	0x04, 0x0a
        /*00b6*/ 	.short	(.L_114 - .L_113)
	.align		4
.L_113:
        /*00b8*/ 	.word	index@(.nv.constant0._ZN3cub18CUB_300001_SM_10006detail9transform16transform_kernelINS2_10policy_hubILb1EN4cuda3std3__45tupleIJN6thrust24THRUST_300001_SM_1000_NS20permutation_iteratorINSA_6detail15normal_iteratorINSA_10device_ptrIiEEEESG_EEEEEE10policy1000EiNS7_10__identityESG_JSH_EEEvT0_iT1_T2_DpNS2_10kernel_argIT3_EE)
        /*00bc*/ 	.short	0x0380
        /*00be*/ 	.short	0x0028


	//----- nvinfo : EIATTR_SW_WAR
	.align		4
.L_114:
        /*00c0*/ 	.byte	0x04, 0x36
        /*00c2*/ 	.short	(.L_116 - .L_115)
.L_115:
        /*00c4*/ 	.word	0x00000008
.L_116:


//--------------------- .nv.info._ZN3cub18CUB_300001_SM_10006detail8for_each13static_kernelINS2_12policy_hub_t12policy_500_tEmN6thrust24THRUST_300001_SM_1000_NS8cuda_cub20__uninitialized_fill7functorINS7_10device_ptrIiEEiEEEEvT0_T1_ --------------------------
	.section	.nv.info._ZN3cub18CUB_300001_SM_10006detail8for_each13static_kernelINS2_12policy_hub_t12policy_500_tEmN6thrust24THRUST_300001_SM_1000_NS8cuda_cub20__uninitialized_fill7functorINS7_10device_ptrIiEEiEEEEvT0_T1_,"",@"SHT_CUDA_INFO"
	.sectionflags	@""
	.align	4


	//----- nvinfo : EIATTR_CUDA_API_VERSION
	.align		4
        /*0000*/ 	.byte	0x04, 0x37
        /*0002*/ 	.short	(.L_118 - .L_117)
.L_117:
        /*0004*/ 	.word	0x00000082


	//----- nvinfo : EIATTR_KPARAM_INFO
	.align		4
.L_118:
        /*0008*/ 	.byte	0x04, 0x17
        /*000a*/ 	.short	(.L_120 - .L_119)
.L_119:
        /*000c*/ 	.word	0x00000000
        /*0010*/ 	.short	0x0001
        /*0012*/ 	.short	0x0008
        /*0014*/ 	.byte	0x00, 0xf0, 0x41, 0x00


	//----- nvinfo : EIATTR_KPARAM_INFO
	.align		4
.L_120:
        /*0018*/ 	.byte	0x04, 0x17
        /*001a*/ 	.short	(.L_122 - .L_121)
.L_121:
        /*001c*/ 	.word	0x00000000
        /*0020*/ 	.short	0x0000
        /*0022*/ 	.short	0x0000
        /*0024*/ 	.byte	0x00, 0xf0, 0x21, 0x00


	//----- nvinfo : EIATTR_SPARSE_MMA_MASK
	.align		4
.L_122:
        /*0028*/ 	.byte	0x03, 0x50
        /*002a*/ 	.short	0x0000


	//----- nvinfo : EIATTR_MAXREG_COUNT
	.align		4
        /*002c*/ 	.byte	0x03, 0x1b
        /*002e*/ 	.short	0x00ff


	//----- nvinfo : EIATTR_MERCURY_ISA_VERSION
	.align		4
        /*0030*/ 	.byte	0x03, 0x5f
        /*0032*/ 	.short	0x0101


	//----- nvinfo : EIATTR_VRC_CTA_INIT_COUNT
	.align		4
        /*0034*/ 	.byte	0x02, 0x4a
	.zero		1
	.zero		1


	//----- nvinfo : EIATTR_EXIT_INSTR_OFFSETS
	.align		4
        /*0038*/ 	.byte	0x04, 0x1c
        /*003a*/ 	.short	(.L_124 - .L_123)


	//   ....[0]....
.L_123:
        /*003c*/ 	.word	0x00000130


	//   ....[1]....
        /*0040*/ 	.word	0x00000230


	//   ....[2]....
        /*0044*/ 	.word	0x00000260


	//----- nvinfo : EIATTR_MAX_THREADS
	.align		4
.L_124:
        /*0048*/ 	.byte	0x04, 0x05
        /*004a*/ 	.short	(.L_126 - .L_125)
.L_125:
        /*004c*/ 	.word	0x00000100
        /*0050*/ 	.word	0x00000001
        /*0054*/ 	.word	0x00000001


	//----- nvinfo : EIATTR_CBANK_PARAM_SIZE
	.align		4
.L_126:
        /*0058*/ 	.byte	0x03, 0x19
        /*005a*/ 	.short	0x0018


	//----- nvinfo : EIATTR_PARAM_CBANK
	.align		4
        /*005c*/ 	.byte	0x04, 0x0a
        /*005e*/ 	.short	(.L_128 - .L_127)
	.align		4
.L_127:
        /*0060*/ 	.word	index@(.nv.constant0._ZN3cub18CUB_300001_SM_10006detail8for_each13static_kernelINS2_12policy_hub_t12policy_500_tEmN6thrust24THRUST_300001_SM_1000_NS8cuda_cub20__uninitialized_fill7functorINS7_10device_ptrIiEEiEEEEvT0_T1_)
        /*0064*/ 	.short	0x0380
        /*0066*/ 	.short	0x0018


	//----- nvinfo : EIATTR_SW_WAR
	.align		4
.L_128:
        /*0068*/ 	.byte	0x04, 0x36
        /*006a*/ 	.short	(.L_130 - .L_129)
.L_129:
        /*006c*/ 	.word	0x00000008
.L_130:


//--------------------- .nv.info._ZN3cub18CUB_300001_SM_10006detail11EmptyKernelIvEEvv --------------------------
	.section	.nv.info._ZN3cub18CUB_300001_SM_10006detail11EmptyKernelIvEEvv,"",@"SHT_CUDA_INFO"
	.sectionflags	@""
	.align	4


	//----- nvinfo : EIATTR_CUDA_API_VERSION
	.align		4
        /*0000*/ 	.byte	0x04, 0x37
        /*0002*/ 	.short	(.L_132 - .L_131)
.L_131:
        /*0004*/ 	.word	0x00000082


	//----- nvinfo : EIATTR_SPARSE_MMA_MASK
	.align		4
.L_132:
        /*0008*/ 	.byte	0x03, 0x50
        /*000a*/ 	.short	0x0000


	//----- nvinfo : EIATTR_MAXREG_COUNT
	.align		4
        /*000c*/ 	.byte	0x03, 0x1b
        /*000e*/ 	.short	0x00ff


	//----- nvinfo : EIATTR_MERCURY_ISA_VERSION
	.align		4
        /*0010*/ 	.byte	0x03, 0x5f
        /*0012*/ 	.short	0x0101


	//----- nvinfo : EIATTR_VRC_CTA_INIT_COUNT
	.align		4
        /*0014*/ 	.byte	0x02, 0x4a
	.zero		1
	.zero		1


	//----- nvinfo : EIATTR_EXIT_INSTR_OFFSETS
	.align		4
        /*0018*/ 	.byte	0x04, 0x1c
        /*001a*/ 	.short	(.L_134 - .L_133)


	//   ....[0]....
.L_133:
        /*001c*/ 	.word	0x00000010


	//----- nvinfo : EIATTR_SW_WAR
	.align		4
.L_134:
        /*0020*/ 	.byte	0x04, 0x36
        /*0022*/ 	.short	(.L_136 - .L_135)
.L_135:
        /*0024*/ 	.word	0x00000008
.L_136:


//--------------------- .nv.info._Z5gFuncPiii     --------------------------
	.section	.nv.info._Z5gFuncPiii,"",@"SHT_CUDA_INFO"
	.sectionflags	@""
	.align	4


	//----- nvinfo : EIATTR_CUDA_API_VERSION
	.align		4
        /*0000*/ 	.byte	0x04, 0x37
        /*0002*/ 	.short	(.L_138 - .L_137)
.L_137:
        /*0004*/ 	.word	0x00000082


	//----- nvinfo : EIATTR_KPARAM_INFO
	.align		4
.L_138:
        /*0008*/ 	.byte	0x04, 0x17
        /*000a*/ 	.short	(.L_140 - .L_139)
.L_139:
        /*000c*/ 	.word	0x00000000
        /*0010*/ 	.short	0x0002
        /*0012*/ 	.short	0x000c
        /*0014*/ 	.byte	0x00, 0xf0, 0x11, 0x00


	//----- nvinfo : EIATTR_KPARAM_INFO
	.align		4
.L_140:
        /*0018*/ 	.byte	0x04, 0x17
        /*001a*/ 	.short	(.L_142 - .L_141)
.L_141:
        /*001c*/ 	.word	0x00000000
        /*0020*/ 	.short	0x0001
        /*0022*/ 	.short	0x0008
        /*0024*/ 	.byte	0x00, 0xf0, 0x11, 0x00


	//----- nvinfo : EIATTR_KPARAM_INFO
	.align		4
.L_142:
        /*0028*/ 	.byte	0x04, 0x17
        /*002a*/ 	.short	(.L_144 - .L_143)
.L_143:
        /*002c*/ 	.word	0x00000000
        /*0030*/ 	.short	0x0000
        /*0032*/ 	.short	0x0000
        /*0034*/ 	.byte	0x00, 0xf5, 0x21, 0x00


	//----- nvinfo : EIATTR_SPARSE_MMA_MASK
	.align		4
.L_144:
        /*0038*/ 	.byte	0x03, 0x50
        /*003a*/ 	.short	0x0000


	//----- nvinfo : EIATTR_MAXREG_COUNT
	.align		4
        /*003c*/ 	.byte	0x03, 0x1b
        /*003e*/ 	.short	0x00ff


	//----- nvinfo : EIATTR_NUM_BARRIERS
	.align		4
        /*0040*/ 	.byte	0x02, 0x4c
        /*0042*/ 	.byte	0x01
	.zero		1


	//----- nvinfo : EIATTR_MERCURY_ISA_VERSION
	.align		4
        /*0044*/ 	.byte	0x03, 0x5f
        /*0046*/ 	.short	0x0101


	//----- nvinfo : EIATTR_VRC_CTA_INIT_COUNT
	.align		4
        /*0048*/ 	.byte	0x02, 0x4a
	.zero		1
	.zero		1


	//----- nvinfo : EIATTR_EXIT_INSTR_OFFSETS
	.align		4
        /*004c*/ 	.byte	0x04, 0x1c
        /*004e*/ 	.short	(.L_146 - .L_145)


	//   ....[0]....
.L_145:
        /*0050*/ 	.word	0x000000c0


	//   ....[1]....
        /*0054*/ 	.word	0x000001d0


	//----- nvinfo : EIATTR_CBANK_PARAM_SIZE
	.align		4
.L_146:
        /*0058*/ 	.byte	0x03, 0x19
        /*005a*/ 	.short	0x0010


	//----- nvinfo : EIATTR_PARAM_CBANK
	.align		4
        /*005c*/ 	.byte	0x04, 0x0a
        /*005e*/ 	.short	(.L_148 - .L_147)
	.align		4
.L_147:
        /*0060*/ 	.word	index@(.nv.constant0._Z5gFuncPiii)
        /*0064*/ 	.short	0x0380
        /*0066*/ 	.short	0x0010


	//----- nvinfo : EIATTR_SW_WAR
	.align		4
.L_148:
        /*0068*/ 	.byte	0x04, 0x36
        /*006a*/ 	.short	(.L_150 - .L_149)
.L_149:
        /*006c*/ 	.word	0x00000008
.L_150:


//--------------------- .nv.callgraph             --------------------------
	.section	.nv.callgraph,"",@"SHT_CUDA_CALLGRAPH"
	.align	4
	.sectionentsize	8
	.align		4
        /*0000*/ 	.word	0x00000000
	.align		4
        /*0004*/ 	.word	0xffffffff
	.align		4
        /*0008*/ 	.word	0x00000000
	.align		4
        /*000c*/ 	.word	0xfffffffe
	.align		4
        /*0010*/ 	.word	0x00000000
	.align		4
        /*0014*/ 	.word	0xfffffffd
	.align		4
        /*0018*/ 	.word	0x00000000
	.align		4
        /*001c*/ 	.word	0xfffffffc


//--------------------- .nv.constant4             --------------------------
	.section	.nv.constant4,"a",@progbits
	.align	8
	.align		8
.nv.constant4:
        /*0000*/ 	.dword	_ZN34_INTERNAL_0a80567a_4_k_cu_a86782ed4cuda3std3__45__cpo5beginE
	.align		8
        /*0008*/ 	.dword	_ZN34_INTERNAL_0a80567a_4_k_cu_a86782ed4cuda3std3__45__cpo3endE
	.align		8
        /*0010*/ 	.dword	_ZN34_INTERNAL_0a80567a_4_k_cu_a86782ed4cuda3std3__45__cpo6cbeginE
	.align		8
        /*0018*/ 	.dword	_ZN34_INTERNAL_0a80567a_4_k_cu_a86782ed4cuda3std3__45__cpo4cendE
	.align		8
        /*0020*/ 	.dword	_ZN34_INTERNAL_0a80567a_4_k_cu_a86782ed4cuda3std3__45__cpo6rbeginE
	.align		8
        /*0028*/ 	.dword	_ZN34_INTERNAL_0a80567a_4_k_cu_a86782ed4cuda3std3__45__cpo4rendE
	.align		8
        /*0030*/ 	.dword	_ZN34_INTERNAL_0a80567a_4_k_cu_a86782ed4cuda3std3__45__cpo7crbeginE
	.align		8
        /*0038*/ 	.dword	_ZN34_INTERNAL_0a80567a_4_k_cu_a86782ed4cuda3std3__45__cpo5crendE
	.align		8
        /*0040*/ 	.dword	_ZN34_INTERNAL_0a80567a_4_k_cu_a86782ed4cuda3std3__436_GLOBAL__N__0a80567a_4_k_cu_a86782ed6ignoreE
	.align		8
        /*0048*/ 	.dword	_ZN34_INTERNAL_0a80567a_4_k_cu_a86782ed4cuda3std3__419piecewise_constructE
	.align		8
        /*0050*/ 	.dword	_ZN34_INTERNAL_0a80567a_4_k_cu_a86782ed4cuda3std3__48in_placeE
	.align		8
        /*0058*/ 	.dword	_ZN34_INTERNAL_0a80567a_4_k_cu_a86782ed4cuda3std3__420unreachable_sentinelE
	.align		8
        /*0060*/ 	.dword	_ZN34_INTERNAL_0a80567a_4_k_cu_a86782ed4cuda3std3__47nulloptE
	.align		8
        /*0068*/ 	.dword	_ZN34_INTERNAL_0a80567a_4_k_cu_a86782ed4cuda3std3__48unexpectE
	.align		8
        /*0070*/ 	.dword	_ZN34_INTERNAL_0a80567a_4_k_cu_a86782ed4cuda3std6ranges3__45__cpo4swapE
	.align		8
        /*0078*/ 	.dword	_ZN34_INTERNAL_0a80567a_4_k_cu_a86782ed4cuda3std6ranges3__45__cpo9iter_moveE
	.align		8
        /*0080*/ 	.dword	_ZN34_INTERNAL_0a80567a_4_k_cu_a86782ed4cuda3std6ranges3__45__cpo5beginE
	.align		8
        /*0088*/ 	.dword	_ZN34_INTERNAL_0a80567a_4_k_cu_a86782ed4cuda3std6ranges3__45__cpo3endE
	.align		8
        /*0090*/ 	.dword	_ZN34_INTERNAL_0a80567a_4_k_cu_a86782ed4cuda3std6ranges3__45__cpo6cbeginE
	.align		8
        /*0098*/ 	.dword	_ZN34_INTERNAL_0a80567a_4_k_cu_a86782ed4cuda3std6ranges3__45__cpo4cendE
	.align		8
        /*00a0*/ 	.dword	_ZN34_INTERNAL_0a80567a_4_k_cu_a86782ed4cuda3std6ranges3__45__cpo7advanceE
	.align		8
        /*00a8*/ 	.dword	_ZN34_INTERNAL_0a80567a_4_k_cu_a86782ed4cuda3std6ranges3__45__cpo9iter_swapE
	.align		8
        /*00b0*/ 	.dword	_ZN34_INTERNAL_0a80567a_4_k_cu_a86782ed4cuda3std6ranges3__45__cpo4nextE
	.align		8
        /*00b8*/ 	.dword	_ZN34_INTERNAL_0a80567a_4_k_cu_a86782ed4cuda3std6ranges3__45__cpo4prevE
	.align		8
        /*00c0*/ 	.dword	_ZN34_INTERNAL_0a80567a_4_k_cu_a86782ed4cuda3std6ranges3__45__cpo4dataE
	.align		8
        /*00c8*/ 	.dword	_ZN34_INTERNAL_0a80567a_4_k_cu_a86782ed4cuda3std6ranges3__45__cpo5cdataE
	.align		8
        /*00d0*/ 	.dword	_ZN34_INTERNAL_0a80567a_4_k_cu_a86782ed4cuda3std6ranges3__45__cpo4sizeE
	.align		8
        /*00d8*/ 	.dword	_ZN34_INTERNAL_0a80567a_4_k_cu_a86782ed4cuda3std6ranges3__45__cpo5ssizeE
	.align		8
        /*00e0*/ 	.dword	_ZN34_INTERNAL_0a80567a_4_k_cu_a86782ed4cuda3std6ranges3__45__cpo8distanceE
	.align		8
        /*00e8*/ 	.dword	_ZN34_INTERNAL_0a80567a_4_k_cu_a86782ed6thrust24THRUST_300001_SM_1000_NS8cuda_cub3parE
	.align		8
        /*00f0*/ 	.dword	_ZN34_INTERNAL_0a80567a_4_k_cu_a86782ed6thrust24THRUST_300001_SM_1000_NS8cuda_cub10par_nosyncE
	.align		8
        /*00f8*/ 	.dword	_ZN34_INTERNAL_0a80567a_4_k_cu_a86782ed6thrust24THRUST_300001_SM_1000_NS6system6detail10sequential3seqE
	.align		8
        /*0100*/ 	.dword	_ZN34_INTERNAL_0a80567a_4_k_cu_a86782ed6thrust24THRUST_300001_SM_1000_NS12placeholders2_1E
	.align		8
        /*0108*/ 	.dword	_ZN34_INTERNAL_0a80567a_4_k_cu_a86782ed6thrust24THRUST_300001_SM_1000_NS12placeholders2_2E
	.align		8
        /*0110*/ 	.dword	_ZN34_INTERNAL_0a80567a_4_k_cu_a86782ed6thrust24THRUST_300001_SM_1000_NS12placeholders2_3E
	.align		8
        /*0118*/ 	.dword	_ZN34_INTERNAL_0a80567a_4_k_cu_a86782ed6thrust24THRUST_300001_SM_1000_NS12placeholders2_4E
	.align		8
        /*0120*/ 	.dword	_ZN34_INTERNAL_0a80567a_4_k_cu_a86782ed6thrust24THRUST_300001_SM_1000_NS12placeholders2_5E
	.align		8
        /*0128*/ 	.dword	_ZN34_INTERNAL_0a80567a_4_k_cu_a86782ed6thrust24THRUST_300001_SM_1000_NS12placeholders2_6E
	.align		8
        /*0130*/ 	.dword	_ZN34_INTERNAL_0a80567a_4_k_cu_a86782ed6thrust24THRUST_300001_SM_1000_NS12placeholders2_7E
	.align		8
        /*0138*/ 	.dword	_ZN34_INTERNAL_0a80567a_4_k_cu_a86782ed6thrust24THRUST_300001_SM_1000_NS12placeholders2_8E
	.align		8
        /*0140*/ 	.dword	_ZN34_INTERNAL_0a80567a_4_k_cu_a86782ed6thrust24THRUST_300001_SM_1000_NS12placeholders2_9E
	.align		8
        /*0148*/ 	.dword	_ZN34_INTERNAL_0a80567a_4_k_cu_a86782ed6thrust24THRUST_300001_SM_1000_NS12placeholders3_10E
	.align		8
        /*0150*/ 	.dword	_ZN34_INTERNAL_0a80567a_4_k_cu_a86782ed6thrust24THRUST_300001_SM_1000_NS3seqE


//--------------------- .text._ZN3cub18CUB_300001_SM_10006detail9transform16transform_kernelINS2_10policy_hubILb1EN4cuda3std3__45tupleIJN6thrust24THRUST_300001_SM_1000_NS20permutation_iteratorINSA_6detail15normal_iteratorINSA_10device_ptrIiEEEESG_EEEEEE10policy1000ElNS7_10__identityESG_JSH_EEEvT0_iT1_T2_DpNS2_10kernel_argIT3_EE --------------------------
	.section	.text._ZN3cub18CUB_300001_SM_10006detail9transform16transform_kernelINS2_10policy_hubILb1EN4cuda3std3__45tupleIJN6thrust24THRUST_300001_SM_1000_NS20permutation_iteratorINSA_6detail15normal_iteratorINSA_10device_ptrIiEEEESG_EEEEEE10policy1000ElNS7_10__identityESG_JSH_EEEvT0_iT1_T2_DpNS2_10kernel_argIT3_EE,"ax",@progbits
	.align	128
        .global         _ZN3cub18CUB_300001_SM_10006detail9transform16transform_kernelINS2_10policy_hubILb1EN4cuda3std3__45tupleIJN6thrust24THRUST_300001_SM_1000_NS20permutation_iteratorINSA_6detail15normal_iteratorINSA_10device_ptrIiEEEESG_EEEEEE10policy1000ElNS7_10__identityESG_JSH_EEEvT0_iT1_T2_DpNS2_10kernel_argIT3_EE
        .type           _ZN3cub18CUB_300001_SM_10006detail9transform16transform_kernelINS2_10policy_hubILb1EN4cuda3std3__45tupleIJN6thrust24THRUST_300001_SM_1000_NS20permutation_iteratorINSA_6detail15normal_iteratorINSA_10device_ptrIiEEEESG_EEEEEE10policy1000ElNS7_10__identityESG_JSH_EEEvT0_iT1_T2_DpNS2_10kernel_argIT3_EE,@function
        .size           _ZN3cub18CUB_300001_SM_10006detail9transform16transform_kernelINS2_10policy_hubILb1EN4cuda3std3__45tupleIJN6thrust24THRUST_300001_SM_1000_NS20permutation_iteratorINSA_6detail15normal_iteratorINSA_10device_ptrIiEEEESG_EEEEEE10policy1000ElNS7_10__identityESG_JSH_EEEvT0_iT1_T2_DpNS2_10kernel_argIT3_EE,(.L_x_30 - _ZN3cub18CUB_300001_SM_10006detail9transform16transform_kernelINS2_10policy_hubILb1EN4cuda3std3__45tupleIJN6thrust24THRUST_300001_SM_1000_NS20permutation_iteratorINSA_6detail15normal_iteratorINSA_10device_ptrIiEEEESG_EEEEEE10policy1000ElNS7_10__identityESG_JSH_EEEvT0_iT1_T2_DpNS2_10kernel_argIT3_EE)
        .other          _ZN3cub18CUB_300001_SM_10006detail9transform16transform_kernelINS2_10policy_hubILb1EN4cuda3std3__45tupleIJN6thrust24THRUST_300001_SM_1000_NS20permutation_iteratorINSA_6detail15normal_iteratorINSA_10device_ptrIiEEEESG_EEEEEE10policy1000ElNS7_10__identityESG_JSH_EEEvT0_iT1_T2_DpNS2_10kernel_argIT3_EE,@"STO_CUDA_ENTRY STV_DEFAULT"
_ZN3cub18CUB_300001_SM_10006detail9transform16transform_kernelINS2_10policy_hubILb1EN4cuda3std3__45tupleIJN6thrust24THRUST_300001_SM_1000_NS20permutation_iteratorINSA_6detail15normal_iteratorINSA_10device_ptrIiEEEESG_EEEEEE10policy1000ElNS7_10__identityESG_JSH_EEEvT0_iT1_T2_DpNS2_10kernel_argIT3_EE:
.text._ZN3cub18CUB_300001_SM_10006detail9transform16transform_kernelINS2_10policy_hubILb1EN4cuda3std3__45tupleIJN6thrust24THRUST_300001_SM_1000_NS20permutation_iteratorINSA_6detail15normal_iteratorINSA_10device_ptrIiEEEESG_EEEEEE10policy1000ElNS7_10__identityESG_JSH_EEEvT0_iT1_T2_DpNS2_10kernel_argIT3_EE:
[----:B------:R-:W-:Y:S08]  /*0000*/  LDC R1, c[0x0][0x37c] ;  /* 0x0000df00ff017b82 */ /* 0x000ff00000000800 */
[----:B------:R-:W0:Y:S01]  /*0010*/  LDC R0, c[0x0][0x388] ;  /* 0x0000e200ff007b82 */ /* 0x000e220000000800 */
[----:B------:R-:W1:Y:S01]  /*0020*/  LDCU.64 UR6, c[0x0][0x380] ;  /* 0x00007000ff0677ac */ /* 0x000e620008000a00 */
[----:B------:R-:W2:Y:S06]  /*0030*/  LDCU.128 UR8, c[0x0][0x390] ;  /* 0x00007200ff0877ac */ /* 0x000eac0008000c00 */
[----:B------:R-:W3:Y:S01]  /*0040*/  S2UR UR4, SR_CTAID.X ;  /* 0x00000000000479c3 */ /* 0x000ee20000002500 */
[----:B0-----:R-:W-:-:S04]  /*0050*/  SHF.L.U32 R5, R0, 0x7, RZ ;  /* 0x0000000700057819 */ /* 0x001fc800000006ff */
[----:B------:R-:W-:Y:S01]  /*0060*/  SHF.R.S32.HI R4, RZ, 0x1f, R5 ;  /* 0x0000001fff047819 */ /* 0x000fe20000011405 */
[----:B---3--:R-:W-:-:S04]  /*0070*/  IMAD.WIDE.U32 R2, R5, UR4, RZ ;  /* 0x0000000405027c25 */ /* 0x008fc8000f8e00ff */
[----:B------:R-:W-:Y:S01]  /*0080*/  IMAD R7, R4, UR4, RZ ;  /* 0x0000000404077c24 */ /* 0x000fe2000f8e02ff */
[----:B-1----:R-:W-:Y:S01]  /*0090*/  IADD3 R6, P1, PT, -R2, UR6, RZ ;  /* 0x0000000602067c10 */ /* 0x002fe2000ff3e1ff */
[----:B------:R-:W0:Y:S03]  /*00a0*/  LDCU.64 UR4, c[0x0][0x358] ;  /* 0x00006b00ff0477ac */ /* 0x000e260008000a00 */
[----:B------:R-:W-:Y:S02]  /*00b0*/  IADD3 R7, PT, PT, R3, R7, RZ ;  /* 0x0000000703077210 */ /* 0x000fe40007ffe0ff */
[----:B------:R-:W-:Y:S02]  /*00c0*/  ISETP.LT.U32.AND P0, PT, R6, R5, PT ;  /* 0x000000050600720c */ /* 0x000fe40003f01070 */
[----:B------:R-:W-:Y:S02]  /*00d0*/  IADD3.X R3, PT, PT, ~R7, UR7, RZ, P1, !PT ;  /* 0x0000000707037c10 */ /* 0x000fe40008ffe5ff */
[----:B------:R-:W-:-:S02]  /*00e0*/  SHF.L.U64.HI R7, R2, 0x2, R7 ;  /* 0x0000000202077819 */ /* 0x000fc40000010207 */
[----:B------:R-:W-:Y:S01]  /*00f0*/  ISETP.LT.AND.EX P0, PT, R3, R4, PT, P0 ;  /* 0x000000040300720c */ /* 0x000fe20003f01300 */
[----:B------:R-:W-:-:S03]  /*0100*/  IMAD.SHL.U32 R4, R2, 0x4, RZ ;  /* 0x0000000402047824 */ /* 0x000fc600078e00ff */
[----:B------:R-:W-:Y:S02]  /*0110*/  SEL R6, R6, R5, P0 ;  /* 0x0000000506067207 */ /* 0x000fe40000000000 */
[C---:B--2---:R-:W-:Y:S02]  /*0120*/  IADD3 R2, P1, PT, R4.reuse, UR10, RZ ;  /* 0x0000000a04027c10 */ /* 0x044fe4000ff3e0ff */
[----:B------:R-:W-:Y:S02]  /*0130*/  ISETP.NE.AND P0, PT, R5, R6, PT ;  /* 0x000000060500720c */ /* 0x000fe40003f05270 */
[----:B------:R-:W-:Y:S02]  /*0140*/  IADD3 R4, P2, PT, R4, UR8, RZ ;  /* 0x0000000804047c10 */ /* 0x000fe4000ff5e0ff */
[C---:B------:R-:W-:Y:S02]  /*0150*/  IADD3.X R3, PT, PT, R7.reuse, UR11, RZ, P1, !PT ;  /* 0x0000000b07037c10 */ /* 0x040fe40008ffe4ff */
[----:B------:R-:W-:-:S07]  /*0160*/  IADD3.X R5, PT, PT, R7, UR9, RZ, P2, !PT ;  /* 0x0000000907057c10 */ /* 0x000fce00097fe4ff */
[----:B0-----:R-:W-:Y:S05]  /*0170*/  @!P0 BRA `(.L_x_0) ;  /* 0x0000000c00608947 */ /* 0x001fea0003800000 */
[----:B------:R-:W-:-:S13]  /*0180*/  ISETP.GE.AND P0, PT, R0, 0x1, PT ;  /* 0x000000010000780c */ /* 0x000fda0003f06270 */
[----:B------:R-:W-:Y:S05]  /*0190*/  @!P0 EXIT ;  /* 0x000000000000894d */ /* 0x000fea0003800000 */
[----:B------:R-:W0:Y:S01]  /*01a0*/  S2R R7, SR_TID.X ;  /* 0x0000000000077919 */ /* 0x000e220000002100 */
[C---:B------:R-:W-:Y:S01]  /*01b0*/  ISETP.GE.U32.AND P0, PT, R0.reuse, 0x8, PT ;  /* 0x000000080000780c */ /* 0x040fe20003f06070 */
[----:B------:R-:W-:Y:S01]  /*01c0*/  HFMA2 R10, -RZ, RZ, 0, 0 ;  /* 0x00000000ff0a7431 */ /* 0x000fe200000001ff */
[----:B------:R-:W-:-:S11]  /*01d0*/  LOP3.LUT R16, R0, 0x7, RZ, 0xc0, !PT ;  /* 0x0000000700107812 */ /* 0x000fd600078ec0ff */
[----:B------:R-:W-:Y:S05]  /*01e0*/  @!P0 BRA `(.L_x_1) ;  /* 0x0000000800048947 */ /* 0x000fea0003800000 */
[----:B0-----:R-:W-:-:S13]  /*01f0*/  ISETP.GE.AND P0, PT, R7, R6, PT ;  /* 0x000000060700720c */ /* 0x001fda0003f06270 */
[C---:B------:R-:W-:Y:S01]  /*0200*/  @!P0 IMAD.WIDE.U32 R10, R7.reuse, 0x4, R2 ;  /* 0x00000004070a8825 */ /* 0x040fe200078e0002 */
[----:B------:R-:W0:Y:S05]  /*0210*/  @!P0 LDC.64 R12, c[0x0][0x3a0] ;  /* 0x0000e800ff0c8b82 */ /* 0x000e2a0000000a00 */
[----:B------:R-:W0:Y:S01]  /*0220*/  @!P0 LDG.E R11, desc[UR4][R10.64] ;  /* 0x000000040a0b8981 */ /* 0x000e22000c1e1900 */
[----:B------:R-:W-:-:S04]  /*0230*/  IADD3 R21, PT, PT, R7, 0x80, RZ ;  /* 0x0000008007157810 */ /* 0x000fc80007ffe0ff */
[----:B------:R-:W-:Y:S01]  /*0240*/  ISETP.GE.AND P1, PT, R21, R6, PT ;  /* 0x000000061500720c */ /* 0x000fe20003f26270 */
[----:B0-----:R-:W-:-:S12]  /*0250*/  @!P0 IMAD.WIDE R12, R11, 0x4, R12 ;  /* 0x000000040b0c8825 */ /* 0x001fd800078e020c */
[----:B------:R-:W0:Y:S01]  /*0260*/  @!P1 LDC.64 R18, c[0x0][0x3a0] ;  /* 0x0000e800ff129b82 */ /* 0x000e220000000a00 */
[----:B------:R-:W2:Y:S01]  /*0270*/  @!P0 LDG.E R17, desc[UR4][R12.64] ;  /* 0x000000040c118981 */ /* 0x000ea2000c1e1900 */
[----:B------:R-:W-:-:S04]  /*0280*/  @!P0 IMAD.WIDE.U32 R14, R7, 0x4, R4 ;  /* 0x00000004070e8825 */ /* 0x000fc800078e0004 */
[----:B------:R-:W-:Y:S01]  /*0290*/  IMAD.WIDE R8, R21, 0x4, R2 ;  /* 0x0000000415087825 */ /* 0x000fe200078e0202 */
[----:B--2---:R1:W-:Y:S04]  /*02a0*/  @!P0 STG.E desc[UR4][R14.64], R17 ;  /* 0x000000110e008986 */ /* 0x0043e8000c101904 */
[----:B------:R-:W0:Y:S02]  /*02b0*/  @!P1 LDG.E R23, desc[UR4][R8.64] ;  /* 0x0000000408179981 */ /* 0x000e24000c1e1900 */
[----:B0-----:R-:W-:-:S05]  /*02c0*/  @!P1 IMAD.WIDE R10, R23, 0x4, R18 ;  /* 0x00000004170a9825 */ /* 0x001fca00078e0212 */
[----:B------:R-:W2:Y:S01]  /*02d0*/  @!P1 LDG.E R23, desc[UR4][R10.64] ;  /* 0x000000040a179981 */ /* 0x000ea2000c1e1900 */
[----:B------:R-:W-:Y:S02]  /*02e0*/  VIADD R19, R7, 0x100 ;  /* 0x0000010007137836 */ /* 0x000fe40000000000 */
[----:B------:R-:W-:-:S03]  /*02f0*/  IMAD.WIDE R12, R21, 0x4, R4 ;  /* 0x00000004150c7825 */ /* 0x000fc600078e0204 */
[----:B------:R-:W-:-:S13]  /*0300*/  ISETP.GE.AND P0, PT, R19, R6, PT ;  /* 0x000000061300720c */ /* 0x000fda0003f06270 */
[----:B------:R-:W1:Y:S01]  /*0310*/  @!P0 LDC.64 R18, c[0x0][0x3a0] ;  /* 0x0000e800ff128b82 */ /* 0x000e620000000a00 */
[----:B--2---:R-:W-:Y:S04]  /*0320*/  @!P1 STG.E desc[UR4][R12.64], R23 ;  /* 0x000000170c009986 */ /* 0x004fe8000c101904 */
[----:B------:R-:W1:Y:S02]  /*0330*/  @!P0 LDG.E R21, desc[UR4][R8.64+0x200] ;  /* 0x0002000408158981 */ /* 0x000e64000c1e1900 */
[----:B-1----:R-:W-:-:S05]  /*0340*/  @!P0 IMAD.WIDE R14, R21, 0x4, R18 ;  /* 0x00000004150e8825 */ /* 0x002fca00078e0212 */
[----:B------:R-:W2:Y:S01]  /*0350*/  @!P0 LDG.E R17, desc[UR4][R14.64] ;  /* 0x000000040e118981 */ /* 0x000ea2000c1e1900 */
[----:B------:R-:W-:-:S04]  /*0360*/  IADD3 R19, PT, PT, R7, 0x180, RZ ;  /* 0x0000018007137810 */ /* 0x000fc80007ffe0ff */
[----:B------:R-:W-:-:S13]  /*0370*/  ISETP.GE.AND P1, PT, R19, R6, PT ;  /* 0x000000061300720c */ /* 0x000fda0003f26270 */
[----:B------:R-:W0:Y:S01]  /*0380*/  @!P1 LDC.64 R10, c[0x0][0x3a0] ;  /* 0x0000e800ff0a9b82 */ /* 0x000e220000000a00 */
[----:B--2---:R1:W-:Y:S04]  /*0390*/  @!P0 STG.E desc[UR4][R12.64+0x200], R17 ;  /* 0x000200110c008986 */ /* 0x0043e8000c101904 */
[----:B------:R-:W0:Y:S01]  /*03a0*/  @!P1 LDG.E R19, desc[UR4][R8.64+0x400] ;  /* 0x0004000408139981 */ /* 0x000e22000c1e1900 */
[----:B------:R-:W-:-:S04]  /*03b0*/  IADD3 R21, PT, PT, R7, 0x200, RZ ;  /* 0x0000020007157810 */ /* 0x000fc80007ffe0ff */
[----:B------:R-:W-:-:S13]  /*03c0*/  ISETP.GE.AND P0, PT, R21, R6, PT ;  /* 0x000000061500720c */ /* 0x000fda0003f06270 */
[----:B------:R-:W2:Y:S01]  /*03d0*/  @!P0 LDC.64 R14, c[0x0][0x3a0] ;  /* 0x0000e800ff0e8b82 */ /* 0x000ea20000000a00 */
[----:B0-----:R-:W-:-:S05]  /*03e0*/  @!P1 IMAD.WIDE R10, R19, 0x4, R10 ;  /* 0x00000004130a9825 */ /* 0x001fca00078e020a */
[----:B------:R-:W3:Y:S04]  /*03f0*/  @!P1 LDG.E R19, desc[UR4][R10.64] ;  /* 0x000000040a139981 */ /* 0x000ee8000c1e1900 */
[----:B---3--:R0:W-:Y:S04]  /*0400*/  @!P1 STG.E desc[UR4][R12.64+0x400], R19 ;  /* 0x000400130c009986 */ /* 0x0081e8000c101904 */
[----:B------:R-:W2:Y:S02]  /*0410*/  @!P0 LDG.E R21, desc[UR4][R8.64+0x600] ;  /* 0x0006000408158981 */ /* 0x000ea4000c1e1900 */
[----:B--2---:R-:W-:-:S05]  /*0420*/  @!P0 IMAD.WIDE R14, R21, 0x4, R14 ;  /* 0x00000004150e8825 */ /* 0x004fca00078e020e */
[----:B-1----:R-:W2:Y:S01]  /*0430*/  @!P0 LDG.E R17, desc[UR4][R14.64] ;  /* 0x000000040e118981 */ /* 0x002ea2000c1e1900 */
[----:B------:R-:W-:-:S05]  /*0440*/  VIADD R21, R7, 0x280 ;  /* 0x0000028007157836 */ /* 0x000fca0000000000 */
[----:B------:R-:W-:-:S13]  /*0450*/  ISETP.GE.AND P1, PT, R21, R6, PT ;  /* 0x000000061500720c */ /* 0x000fda0003f26270 */
[----:B------:R-:W1:Y:S01]  /*0460*/  @!P1 LDC.64 R10, c[0x0][0x3a0] ;  /* 0x0000e800ff0a9b82 */ /* 0x000e620000000a00 */
[----:B--2---:R2:W-:Y:S04]  /*0470*/  @!P0 STG.E desc[UR4][R12.64+0x600], R17 ;  /* 0x000600110c008986 */ /* 0x0045e8000c101904 */
[----:B------:R-:W1:Y:S01]  /*0480*/  @!P1 LDG.E R21, desc[UR4][R8.64+0x800] ;  /* 0x0008000408159981 */ /* 0x000e62000c1e1900 */
[----:B0-----:R-:W-:-:S04]  /*0490*/  IADD3 R19, PT, PT, R7, 0x300, RZ ;  /* 0x0000030007137810 */ /* 0x001fc80007ffe0ff */
[----:B------:R-:W-:-:S13]  /*04a0*/  ISETP.GE.AND P0, PT, R19, R6, PT ;  /* 0x000000061300720c */ /* 0x000fda0003f06270 */
[----:B------:R-:W0:Y:S01]  /*04b0*/  @!P0 LDC.64 R14, c[0x0][0x3a0] ;  /* 0x0000e800ff0e8b82 */ /* 0x000e220000000a00 */
[----:B-1----:R-:W-:-:S06]  /*04c0*/  @!P1 IMAD.WIDE R10, R21, 0x4, R10 ;  /* 0x00000004150a9825 */ /* 0x002fcc00078e020a */
[----:B------:R-:W3:Y:S04]  /*04d0*/  @!P1 LDG.E R11, desc[UR4][R10.64] ;  /* 0x000000040a0b9981 */ /* 0x000ee8000c1e1900 */
[----:B---3--:R1:W-:Y:S04]  /*04e0*/  @!P1 STG.E desc[UR4][R12.64+0x800], R11 ;  /* 0x0008000b0c009986 */ /* 0x0083e8000c101904 */
[----:B------:R-:W0:Y:S01]  /*04f0*/  @!P0 LDG.E R19, desc[UR4][R8.64+0xa00] ;  /* 0x000a000408138981 */ /* 0x000e22000c1e1900 */
[----:B--2---:R-:W-:-:S04]  /*0500*/  IADD3 R17, PT, PT, R7, 0x380, RZ ;  /* 0x0000038007117810 */ /* 0x004fc80007ffe0ff */
[----:B------:R-:W-:Y:S01]  /*0510*/  ISETP.GE.AND P1, PT, R17, R6, PT ;  /* 0x000000061100720c */ /* 0x000fe20003f26270 */
[----:B0-----:R-:W-:-:S12]  /*0520*/  @!P0 IMAD.WIDE R14, R19, 0x4, R14 ;  /* 0x00000004130e8825 */ /* 0x001fd800078e020e */
[----:B------:R-:W0:Y:S01]  /*0530*/  @!P1 LDC.64 R18, c[0x0][0x3a0] ;  /* 0x0000e800ff129b82 */ /* 0x000e220000000a00 */
[----:B------:R-:W2:Y:S04]  /*0540*/  @!P0 LDG.E R15, desc[UR4][R14.64] ;  /* 0x000000040e0f8981 */ /* 0x000ea8000c1e1900 */
[----:B--2---:R1:W-:Y:S04]  /*0550*/  @!P0 STG.E desc[UR4][R12.64+0xa00], R15 ;  /* 0x000a000f0c008986 */ /* 0x0043e8000c101904 */
[----:B------:R-:W0:Y:S02]  /*0560*/  @!P1 LDG.E R17, desc[UR4][R8.64+0xc00] ;  /* 0x000c000408119981 */ /* 0x000e24000c1e1900 */
[----:B0-----:R-:W-:-:S06]  /*0570*/  @!P1 IMAD.WIDE R18, R17, 0x4, R18 ;  /* 0x0000000411129825 */ /* 0x001fcc00078e0212 */
[----:B------:R-:W2:Y:S01]  /*0580*/  @!P1 LDG.E R19, desc[UR4][R18.64] ;  /* 0x0000000412139981 */ /* 0x000ea2000c1e1900 */
[----:B------:R-:W-:-:S04]  /*0590*/  LOP3.LUT R10, R0, 0x7ffffff8, RZ, 0xc0, !PT ;  /* 0x7ffffff8000a7812 */ /* 0x000fc800078ec0ff */
[----:B------:R-:W-:Y:S01]  /*05a0*/  ISETP.NE.AND P0, PT, R10, 0x8, PT ;  /* 0x000000080a00780c */ /* 0x000fe20003f05270 */
[----:B--2---:R1:W-:-:S12]  /*05b0*/  @!P1 STG.E desc[UR4][R12.64+0xc00], R19 ;  /* 0x000c00130c009986 */ /* 0x0043d8000c101904 */
[----:B------:R-:W-:Y:S05]  /*05c0*/  @!P0 BRA `(.L_x_1) ;  /* 0x00000004000c8947 */ /* 0x000fea0003800000 */
[----:B------:R-:W0:Y:S01]  /*05d0*/  LDC.64 R8, c[0x0][0x3a0] ;  /* 0x0000e800ff087b82 */ /* 0x000e220000000a00 */
[----:B------:R-:W-:-:S07]  /*05e0*/  IMAD.MOV.U32 R0, RZ, RZ, 0x8 ;  /* 0x00000008ff007424 */ /* 0x000fce00078e00ff */
.L_x_4:
[----:B-1----:R-:W-:-:S04]  /*05f0*/  LEA R11, R0, R7, 0x7 ;  /* 0x00000007000b7211 */ /* 0x002fc800078e38ff */
[----:B------:R-:W-:-:S13]  /*0600*/  ISETP.GE.AND P0, PT, R11, R6, PT ;  /* 0x000000060b00720c */ /* 0x000fda0003f06270 */
[C---:B------:R-:W-:Y:S01]  /*0610*/  @!P0 IMAD.WIDE.U32 R12, R11.reuse, 0x4, R2 ;  /* 0x000000040b0c8825 */ /* 0x040fe200078e0002 */
[----:B------:R-:W1:Y:S05]  /*0620*/  @!P0 LDC.64 R18, c[0x0][0x3a0] ;  /* 0x0000e800ff128b82 */ /* 0x000e6a0000000a00 */
[----:B------:R-:W1:Y:S01]  /*0630*/  @!P0 LDG.E R13, desc[UR4][R12.64] ;  /* 0x000000040c0d8981 */ /* 0x000e62000c1e1900 */
[----:B------:R-:W-:-:S04]  /*0640*/  IADD3 R27, PT, PT, R11, 0x80, RZ ;  /* 0x000000800b1b7810 */ /* 0x000fc80007ffe0ff */
[----:B------:R-:W-:Y:S01]  /*0650*/  ISETP.GE.AND P1, PT, R27, R6, PT ;  /* 0x000000061b00720c */ /* 0x000fe20003f26270 */
[----:B-1----:R-:W-:-:S12]  /*0660*/  @!P0 IMAD.WIDE R18, R13, 0x4, R18 ;  /* 0x000000040d128825 */ /* 0x002fd800078e0212 */
[----:B------:R-:W1:Y:S01]  /*0670*/  @!P1 LDC.64 R20, c[0x0][0x3a0] ;  /* 0x0000e800ff149b82 */ /* 0x000e620000000a00 */
[----:B------:R-:W2:Y:S01]  /*0680*/  @!P0 LDG.E R29, desc[UR4][R18.64] ;  /* 0x00000004121d8981 */ /* 0x000ea2000c1e1900 */
[----:B------:R-:W-:-:S04]  /*0690*/  @!P0 IMAD.WIDE.U32 R22, R11, 0x4, R4 ;  /* 0x000000040b168825 */ /* 0x000fc800078e0004 */
[----:B------:R-:W-:Y:S01]  /*06a0*/  IMAD.WIDE R14, R27, 0x4, R2 ;  /* 0x000000041b0e7825 */ /* 0x000fe200078e0202 */
[----:B--2---:R2:W-:Y:S04]  /*06b0*/  @!P0 STG.E desc[UR4][R22.64], R29 ;  /* 0x0000001d16008986 */ /* 0x0045e8000c101904 */
[----:B------:R-:W1:Y:S01]  /*06c0*/  @!P1 LDG.E R17, desc[UR4][R14.64] ;  /* 0x000000040e119981 */ /* 0x000e62000c1e1900 */
[----:B------:R-:W-:-:S05]  /*06d0*/  VIADD R13, R11, 0x100 ;  /* 0x000001000b0d7836 */ /* 0x000fca0000000000 */
[----:B------:R-:W-:Y:S01]  /*06e0*/  ISETP.GE.AND P0, PT, R13, R6, PT ;  /* 0x000000060d00720c */ /* 0x000fe20003f06270 */
[----:B-1----:R-:W-:-:S12]  /*06f0*/  @!P1 IMAD.WIDE R20, R17, 0x4, R20 ;  /* 0x0000000411149825 */ /* 0x002fd800078e0214 */
[----:B------:R-:W1:Y:S01]  /*0700*/  @!P0 LDC.64 R18, c[0x0][0x3a0] ;  /* 0x0000e800ff128b82 */ /* 0x000e620000000a00 */
[----:B------:R-:W3:Y:S01]  /*0710*/  @!P1 LDG.E R25, desc[UR4][R20.64] ;  /* 0x0000000414199981 */ /* 0x000ee2000c1e1900 */
[----:B------:R-:W-:-:S05]  /*0720*/  IMAD.WIDE R12, R27, 0x4, R4 ;  /* 0x000000041b0c7825 */ /* 0x000fca00078e0204 */
[----:B---3--:R3:W-:Y:S04]  /*0730*/  @!P1 STG.E desc[UR4][R12.64], R25 ;  /* 0x000000190c009986 */ /* 0x0087e8000c101904 */
[----:B------:R-:W1:Y:S02]  /*0740*/  @!P0 LDG.E R17, desc[UR4][R14.64+0x200] ;  /* 0x000200040e118981 */ /* 0x000e64000c1e1900 */
[----:B-1----:R-:W-:-:S05]  /*0750*/  @!P0 IMAD.WIDE R18, R17, 0x4, R18 ;  /* 0x0000000411128825 */ /* 0x002fca00078e0212 */
[----:B--2---:R-:W2:Y:S01]  /*0760*/  @!P0 LDG.E R23, desc[UR4][R18.64] ;  /* 0x0000000412178981 */ /* 0x004ea2000c1e1900 */
[----:B------:R-:W-:-:S04]  /*0770*/  IADD3 R17, PT, PT, R11, 0x180, RZ ;  /* 0x000001800b117810 */ /* 0x000fc80007ffe0ff */
[----:B------:R-:W-:-:S13]  /*0780*/  ISETP.GE.AND P1, PT, R17, R6, PT ;  /* 0x000000061100720c */ /* 0x000fda0003f26270 */
[----:B------:R-:W1:Y:S01]  /*0790*/  @!P1 LDC.64 R20, c[0x0][0x3a0] ;  /* 0x0000e800ff149b82 */ /* 0x000e620000000a00 */
[----:B--2---:R2:W-:Y:S04]  /*07a0*/  @!P0 STG.E desc[UR4][R12.64+0x200], R23 ;  /* 0x000200170c008986 */ /* 0x0045e8000c101904 */
[----:B------:R-:W1:Y:S02]  /*07b0*/  @!P1 LDG.E R17, desc[UR4][R14.64+0x400] ;  /* 0x000400040e119981 */ /* 0x000e64000c1e1900 */
[----:B-1----:R-:W-:-:S05]  /*07c0*/  @!P1 IMAD.WIDE R20, R17, 0x4, R20 ;  /* 0x0000000411149825 */ /* 0x002fca00078e0214 */
[----:B---3--:R-:W3:Y:S01]  /*07d0*/  @!P1 LDG.E R25, desc[UR4][R20.64] ;  /* 0x0000000414199981 */ /* 0x008ee2000c1e1900 */
[----:B------:R-:W-:-:S04]  /*07e0*/  IADD3 R17, PT, PT, R11, 0x200, RZ ;  /* 0x000002000b117810 */ /* 0x000fc80007ffe0ff */
[----:B------:R-:W-:-:S13]  /*07f0*/  ISETP.GE.AND P0, PT, R17, R6, PT ;  /* 0x000000061100720c */ /* 0x000fda0003f06270 */
[----:B------:R-:W1:Y:S01]  /*0800*/  @!P0 LDC.64 R18, c[0x0][0x3a0] ;  /* 0x0000e800ff128b82 */ /* 0x000e620000000a00 */
[----:B---3--:R3:W-:Y:S04]  /*0810*/  @!P1 STG.E desc[UR4][R12.64+0x400], R25 ;  /* 0x000400190c009986 */ /* 0x0087e8000c101904 */
[----:B------:R-:W1:Y:S02]  /*0820*/  @!P0 LDG.E R17, desc[UR4][R14.64+0x600] ;  /* 0x000600040e118981 */ /* 0x000e64000c1e1900 */
[----:B-1----:R-:W-:-:S05]  /*0830*/  @!P0 IMAD.WIDE R18, R17, 0x4, R18 ;  /* 0x0000000411128825 */ /* 0x002fca00078e0212 */
[----:B--2---:R-:W2:Y:S01]  /*0840*/  @!P0 LDG.E R23, desc[UR4][R18.64] ;  /* 0x0000000412178981 */ /* 0x004ea2000c1e1900 */
[----:B------:R-:W-:-:S05]  /*0850*/  VIADD R17, R11, 0x280 ;  /* 0x000002800b117836 */ /* 0x000fca0000000000 */
[----:B------:R-:W-:-:S13]  /*0860*/  ISETP.GE.AND P1, PT, R17, R6, PT ;  /* 0x000000061100720c */ /* 0x000fda0003f26270 */
[----:B------:R-:W1:Y:S01]  /*0870*/  @!P1 LDC.64 R20, c[0x0][0x3a0] ;  /* 0x0000e800ff149b82 */ /* 0x000e620000000a00 */
[----:B--2---:R3:W-:Y:S04]  /*0880*/  @!P0 STG.E desc[UR4][R12.64+0x600], R23 ;  /* 0x000600170c008986 */ /* 0x0047e8000c101904 */
[----:B------:R-:W1:Y:S02]  /*0890*/  @!P1 LDG.E R17, desc[UR4][R14.64+0x800] ;  /* 0x000800040e119981 */ /* 0x000e64000c1e1900 */
[----:B-1----:R-:W-:-:S06]  /*08a0*/  @!P1 IMAD.WIDE R20, R17, 0x4, R20 ;  /* 0x0000000411149825 */ /* 0x002fcc00078e0214 */
[----:B------:R-:W2:Y:S01]  /*08b0*/  @!P1 LDG.E R21, desc[UR4][R20.64] ;  /* 0x0000000414159981 */ /* 0x000ea2000c1e1900 */
[----:B------:R-:W-:-:S04]  /*08c0*/  IADD3 R17, PT, PT, R11, 0x300, RZ ;  /* 0x000003000b117810 */ /* 0x000fc80007ffe0ff */
[----:B------:R-:W-:-:S13]  /*08d0*/  ISETP.GE.AND P0, PT, R17, R6, PT ;  /* 0x000000061100720c */ /* 0x000fda0003f06270 */
[----:B------:R-:W1:Y:S01]  /*08e0*/  @!P0 LDC.64 R18, c[0x0][0x3a0] ;  /* 0x0000e800ff128b82 */ /* 0x000e620000000a00 */
[----:B--2---:R3:W-:Y:S04]  /*08f0*/  @!P1 STG.E desc[UR4][R12.64+0x800], R21 ;  /* 0x000800150c009986 */ /* 0x0047e8000c101904 */
[----:B------:R-:W1:Y:S02]  /*0900*/  @!P0 LDG.E R17, desc[UR4][R14.64+0xa00] ;  /* 0x000a00040e118981 */ /* 0x000e64000c1e1900 */
[----:B-1----:R-:W-:-:S06]  /*0910*/  @!P0 IMAD.WIDE R18, R17, 0x4, R18 ;  /* 0x0000000411128825 */ /* 0x002fcc00078e0212 */
[----:B------:R-:W2:Y:S01]  /*0920*/  @!P0 LDG.E R19, desc[UR4][R18.64] ;  /* 0x0000000412138981 */ /* 0x000ea2000c1e1900 */
[----:B------:R-:W-:Y:S01]  /*0930*/  IADD3 R11, PT, PT, R11, 0x380, RZ ;  /* 0x000003800b0b7810 */ /* 0x000fe20007ffe0ff */
[----:B------:R-:W-:Y:S01]  /*0940*/  VIADD R0, R0, 0x8 ;  /* 0x0000000800007836 */ /* 0x000fe20000000000 */
[----:B------:R-:W-:Y:S04]  /*0950*/  BSSY.RECONVERGENT B0, `(.L_x_2) ;  /* 0x0000009000007945 */ /* 0x000fe80003800200 */
[----:B------:R-:W-:Y:S01]  /*0960*/  ISETP.NE.AND P1, PT, R0, R10, PT ;  /* 0x0000000a0000720c */ /* 0x000fe20003f25270 */
[----:B--2---:R3:W-:Y:S01]  /*0970*/  @!P0 STG.E desc[UR4][R12.64+0xa00], R19 ;  /* 0x000a00130c008986 */ /* 0x0047e2000c101904 */
[----:B------:R-:W-:-:S13]  /*0980*/  ISETP.GE.AND P0, PT, R11, R6, PT ;  /* 0x000000060b00720c */ /* 0x000fda0003f06270 */
[----:B---3--:R-:W-:Y:S05]  /*0990*/  @P0 BRA `(.L_x_3) ;  /* 0x0000000000100947 */ /* 0x008fea0003800000 */
[----:B------:R-:W0:Y:S02]  /*09a0*/  LDG.E R19, desc[UR4][R14.64+0xc00] ;  /* 0x000c00040e137981 */ /* 0x000e24000c1e1900 */
[----:B0-----:R-:W-:-:S06]  /*09b0*/  IMAD.WIDE R18, R19, 0x4, R8 ;  /* 0x0000000413127825 */ /* 0x001fcc00078e0208 */
[----:B------:R-:W2:Y:S04]  /*09c0*/  LDG.E R19, desc[UR4][R18.64] ;  /* 0x0000000412137981 */ /* 0x000ea8000c1e1900 */
[----:B--2---:R1:W-:Y:S02]  /*09d0*/  STG.E desc[UR4][R12.64+0xc00], R19 ;  /* 0x000c00130c007986 */ /* 0x0043e4000c101904 */
.L_x_3:
[----:B------:R-:W-:Y:S05]  /*09e0*/  BSYNC.RECONVERGENT B0 ;  /* 0x0000000000007941 */ /* 0x000fea0003800200 */
.L_x_2:
[----:B------:R-:W-:Y:S05]  /*09f0*/  @P1 BRA `(.L_x_4) ;  /* 0xfffffff800fc1947 */ /* 0x000fea000383ffff */
.L_x_1:
[----:B------:R-:W-:-:S13]  /*0a00*/  ISETP.NE.AND P0, PT, R16, RZ, PT ;  /* 0x000000ff1000720c */ /* 0x000fda0003f05270 */
[----:B------:R-:W-:Y:S05]  /*0a10*/  @!P0 EXIT ;  /* 0x000000000000894d */ /* 0x000fea0003800000 */
[----:B------:R-:W1:Y:S01]  /*0a20*/  LDC R0, c[0x0][0x388] ;  /* 0x0000e200ff007b82 */ /* 0x000e620000000800 */
[----:B------:R-:W-:Y:S02]  /*0a30*/  ISETP.GE.U32.AND P1, PT, R16, 0x4, PT ;  /* 0x000000041000780c */ /* 0x000fe40003f26070 */
[----:B-1----:R-:W-:-:S04]  /*0a40*/  LOP3.LUT R11, R0, 0x3, RZ, 0xc0, !PT ;  /* 0x00000003000b7812 */ /* 0x002fc800078ec0ff */
[----:B------:R-:W-:-:S07]  /*0a50*/  ISETP.NE.AND P0, PT, R11, RZ, PT ;  /* 0x000000ff0b00720c */ /* 0x000fce0003f05270 */
[----:B------:R-:W-:Y:S06]  /*0a60*/  @!P1 BRA `(.L_x_5) ;  /* 0x0000000000949947 */ /* 0x000fec0003800000 */
[----:B0-----:R-:W-:-:S04]  /*0a70*/  LEA R9, R10, R7, 0x7 ;  /* 0x000000070a097211 */ /* 0x001fc800078e38ff */
[----:B------:R-:W-:-:S13]  /*0a80*/  ISETP.GE.AND P2, PT, R9, R6, PT ;  /* 0x000000060900720c */ /* 0x000fda0003f46270 */
[C---:B------:R-:W-:Y:S01]  /*0a90*/  @!P2 IMAD.WIDE R12, R9.reuse, 0x4, R2 ;  /* 0x00000004090ca825 */ /* 0x040fe200078e0202 */
[----:B------:R-:W0:Y:S05]  /*0aa0*/  @!P2 LDC.64 R14, c[0x0][0x3a0] ;  /* 0x0000e800ff0eab82 */ /* 0x000e2a0000000a00 */
[----:B------:R-:W0:Y:S01]  /*0ab0*/  @!P2 LDG.E R13, desc[UR4][R12.64] ;  /* 0x000000040c0da981 */ /* 0x000e22000c1e1900 */
[----:B------:R-:W-:-:S04]  /*0ac0*/  IADD3 R27, PT, PT, R9, 0x80, RZ ;  /* 0x00000080091b7810 */ /* 0x000fc80007ffe0ff */
[----:B------:R-:W-:Y:S01]  /*0ad0*/  ISETP.GE.AND P1, PT, R27, R6, PT ;  /* 0x000000061b00720c */ /* 0x000fe20003f26270 */
[----:B0-----:R-:W-:-:S12]  /*0ae0*/  @!P2 IMAD.WIDE R14, R13, 0x4, R14 ;  /* 0x000000040d0ea825 */ /* 0x001fd800078e020e */
[----:B------:R-:W0:Y:S01]  /*0af0*/  @!P1 LDC.64 R20, c[0x0][0x3a0] ;  /* 0x0000e800ff149b82 */ /* 0x000e220000000a00 */
[----:B------:R-:W2:Y:S01]  /*0b00*/  @!P2 LDG.E R23, desc[UR4][R14.64] ;  /* 0x000000040e17a981 */ /* 0x000ea2000c1e1900 */
[----:B------:R-:W-:-:S04]  /*0b10*/  @!P2 IMAD.WIDE R16, R9, 0x4, R4 ;  /* 0x000000040910a825 */ /* 0x000fc800078e0204 */
[----:B------:R-:W-:Y:S01]  /*0b20*/  @!P1 IMAD.WIDE R18, R27, 0x4, R2 ;  /* 0x000000041b129825 */ /* 0x000fe200078e0202 */
[----:B--2---:R1:W-:Y:S05]  /*0b30*/  @!P2 STG.E desc[UR4][R16.64], R23 ;  /* 0x000000171000a986 */ /* 0x0043ea000c101904 */
[----:B------:R-:W0:Y:S01]  /*0b40*/  @!P1 LDG.E R19, desc[UR4][R18.64] ;  /* 0x0000000412139981 */ /* 0x000e22000c1e1900 */
[----:B------:R-:W-:-:S05]  /*0b50*/  VIADD R29, R9, 0x100 ;  /* 0x00000100091d7836 */ /* 0x000fca0000000000 */
[----:B------:R-:W-:Y:S01]  /*0b60*/  ISETP.GE.AND P2, PT, R29, R6, PT ;  /* 0x000000061d00720c */ /* 0x000fe20003f46270 */
[----:B------:R-:W-:-:S12]  /*0b70*/  @!P1 IMAD.WIDE R14, R27, 0x4, R4 ;  /* 0x000000041b0e9825 */ /* 0x000fd800078e0204 */
[----:B-1----:R-:W1:Y:S01]  /*0b80*/  @!P2 LDC.64 R16, c[0x0][0x3a0] ;  /* 0x0000e800ff10ab82 */ /* 0x002e620000000a00 */
[----:B0-----:R-:W-:-:S05]  /*0b90*/  @!P1 IMAD.WIDE R12, R19, 0x4, R20 ;  /* 0x00000004130c9825 */ /* 0x001fca00078e0214 */
[----:B------:R-:W2:Y:S01]  /*0ba0*/  @!P1 LDG.E R25, desc[UR4][R12.64] ;  /* 0x000000040c199981 */ /* 0x000ea2000c1e1900 */
[----:B------:R-:W-:-:S03]  /*0bb0*/  @!P2 IMAD.WIDE R20, R29, 0x4, R2 ;  /* 0x000000041d14a825 */ /* 0x000fc600078e0202 */
[----:B--2---:R0:W-:Y:S04]  /*0bc0*/  @!P1 STG.E desc[UR4][R14.64], R25 ;  /* 0x000000190e009986 */ /* 0x0041e8000c101904 */
[----:B------:R-:W1:Y:S01]  /*0bd0*/  @!P2 LDG.E R21, desc[UR4][R20.64] ;  /* 0x000000041415a981 */ /* 0x000e62000c1e1900 */
[----:B------:R-:W-:-:S04]  /*0be0*/  IADD3 R19, PT, PT, R9, 0x180, RZ ;  /* 0x0000018009137810 */ /* 0x000fc80007ffe0ff */
[----:B------:R-:W-:Y:S01]  /*0bf0*/  ISETP.GE.AND P1, PT, R19, R6, PT ;  /* 0x000000061300720c */ /* 0x000fe20003f26270 */
[----:B-1----:R-:W-:-:S12]  /*0c00*/  @!P2 IMAD.WIDE R16, R21, 0x4, R16 ;  /* 0x000000041510a825 */ /* 0x002fd800078e0210 */
[----:B0-----:R-:W0:Y:S01]  /*0c10*/  @!P1 LDC.64 R14, c[0x0][0x3a0] ;  /* 0x0000e800ff0e9b82 */ /* 0x001e220000000a00 */
[----:B------:R-:W2:Y:S01]  /*0c20*/  @!P2 LDG.E R17, desc[UR4][R16.64] ;  /* 0x000000041011a981 */ /* 0x000ea2000c1e1900 */
[----:B------:R-:W-:-:S04]  /*0c30*/  @!P2 IMAD.WIDE R8, R29, 0x4, R4 ;  /* 0x000000041d08a825 */ /* 0x000fc800078e0204 */
[----:B------:R-:W-:Y:S01]  /*0c40*/  @!P1 IMAD.WIDE R12, R19, 0x4, R2 ;  /* 0x00000004130c9825 */ /* 0x000fe200078e0202 */
[----:B--2---:R1:W-:Y:S05]  /*0c50*/  @!P2 STG.E desc[UR4][R8.64], R17 ;  /* 0x000000110800a986 */ /* 0x0043ea000c101904 */
[----:B------:R-:W0:Y:S02]  /*0c60*/  @!P1 LDG.E R13, desc[UR4][R12.64] ;  /* 0x000000040c0d9981 */ /* 0x000e24000c1e1900 */
[----:B0-----:R-:W-:-:S06]  /*0c70*/  @!P1 IMAD.WIDE R14, R13, 0x4, R14 ;  /* 0x000000040d0e9825 */ /* 0x001fcc00078e020e */
[----:B------:R-:W2:Y:S01]  /*0c80*/  @!P1 LDG.E R15, desc[UR4][R14.64] ;  /* 0x000000040e0f9981 */ /* 0x000ea2000c1e1900 */
[----:B------:R-:W-:Y:S01]  /*0c90*/  @!P1 IMAD.WIDE R18, R19, 0x4, R4 ;  /* 0x0000000413129825 */ /* 0x000fe200078e0204 */
[----:B------:R-:W-:-:S04]  /*0ca0*/  IADD3 R10, PT, PT, R10, 0x4, RZ ;  /* 0x000000040a0a7810 */ /* 0x000fc80007ffe0ff */
[----:B--2---:R1:W-:Y:S03]  /*0cb0*/  @!P1 STG.E desc[UR4][R18.64], R15 ;  /* 0x0000000f12009986 */ /* 0x0043e6000c101904 */
.L_x_5:
[----:B------:R-:W-:Y:S05]  /*0cc0*/  @!P0 EXIT ;  /* 0x000000000000894d */ /* 0x000fea0003800000 */
[----:B------:R-:W-:Y:S02]  /*0cd0*/  ISETP.NE.AND P1, PT, R11, 0x1, PT ;  /* 0x000000010b00780c */ /* 0x000fe40003f25270 */
[----:B------:R-:W-:-:S04]  /*0ce0*/  LOP3.LUT R0, R0, 0x1, RZ, 0xc0, !PT ;  /* 0x0000000100007812 */ /* 0x000fc800078ec0ff */
[----:B------:R-:W-:-:S07]  /*0cf0*/  ISETP.NE.U32.AND P0, PT, R0, 0x1, PT ;  /* 0x000000010000780c */ /* 0x000fce0003f05070 */
[----:B------:R-:W-:Y:S06]  /*0d00*/  @!P1 BRA `(.L_x_6) ;  /* 0x00000000004c9947 */ /* 0x000fec0003800000 */
[----:B01----:R-:W-:-:S05]  /*0d10*/  IMAD R15, R10, 0x80, R7 ;  /* 0x000000800a0f7824 */ /* 0x003fca00078e0207 */
        /* <DEDUP_REMOVED lines=12> */
[----:B------:R-:W0:Y:S02]  /*0de0*/  @!P2 LDG.E R17, desc[UR4][R16.64] ;  /* 0x000000041011a981 */ /* 0x000e24000c1e1900 */
[----:B0-----:R-:W-:-:S06]  /*0df0*/  @!P2 IMAD.WIDE R8, R17, 0x4, R18 ;  /* 0x000000041108a825 */ /* 0x001fcc00078e0212 */
[----:B------:R-:W3:Y:S01]  /*0e00*/  @!P2 LDG.E R9, desc[UR4][R8.64] ;  /* 0x000000040809a981 */ /* 0x000ee2000c1e1900 */
[----:B------:R-:W-:Y:S01]  /*0e10*/  @!P2 IMAD.WIDE R18, R11, 0x4, R4 ;  /* 0x000000040b12a825 */ /* 0x000fe200078e0204 */
[----:B------:R-:W-:-:S04]  /*0e20*/  IADD3 R10, PT, PT, R10, 0x2, RZ ;  /* 0x000000020a0a7810 */ /* 0x000fc80007ffe0ff */
[----:B---3--:R2:W-:Y:S03]  /*0e30*/  @!P2 STG.E desc[UR4][R18.64], R9 ;  /* 0x000000091200a986 */ /* 0x0085e6000c101904 */
.L_x_6:
[----:B------:R-:W-:Y:S05]  /*0e40*/  @P0 EXIT ;  /* 0x000000000000094d */ /* 0x000fea0003800000 */
[----:B012---:R-:W-:-:S05]  /*0e50*/  IMAD R9, R10, 0x80, R7 ;  /* 0x000000800a097824 */ /* 0x007fca00078e0207 */
[----:B------:R-:W-:-:S13]  /*0e60*/  ISETP.GE.AND P0, PT, R9, R6, PT ;  /* 0x000000060900720c */ /* 0x000fda0003f06270 */
[----:B------:R-:W-:Y:S05]  /*0e70*/  @P0 EXIT ;  /* 0x000000000000094d */ /* 0x000fea0003800000 */
[----:B------:R-:W-:Y:S01]  /*0e80*/  IMAD.WIDE R2, R9, 0x4, R2 ;  /* 0x0000000409027825 */ /* 0x000fe200078e0202 */
[----:B------:R-:W0:Y:S05]  /*0e90*/  LDC.64 R6, c[0x0][0x3a0] ;  /* 0x0000e800ff067b82 */ /* 0x000e2a0000000a00 */
[----:B------:R-:W0:Y:S02]  /*0ea0*/  LDG.E R3, desc[UR4][R2.64] ;  /* 0x0000000402037981 */ /* 0x000e24000c1e1900 */
[----:B0-----:R-:W-:-:S06]  /*0eb0*/  IMAD.WIDE R6, R3, 0x4, R6 ;  /* 0x0000000403067825 */ /* 0x001fcc00078e0206 */
[----:B------:R-:W2:Y:S01]  /*0ec0*/  LDG.E R7, desc[UR4][R6.64] ;  /* 0x0000000406077981 */ /* 0x000ea2000c1e1900 */
[----:B------:R-:W-:-:S05]  /*0ed0*/  IMAD.WIDE R4, R9, 0x4, R4 ;  /* 0x0000000409047825 */ /* 0x000fca00078e0204 */
[----:B--2---:R-:W-:Y:S01]  /*0ee0*/  STG.E desc[UR4][R4.64], R7 ;  /* 0x0000000704007986 */ /* 0x004fe2000c101904 */
[----:B------:R-:W-:Y:S05]  /*0ef0*/  EXIT ;  /* 0x000000000000794d */ /* 0x000fea0003800000 */
.L_x_0:
[----:B------:R-:W-:-:S13]  /*0f00*/  ISETP.GE.AND P0, PT, R0, 0x1, PT ;  /* 0x000000010000780c */ /* 0x000fda0003f06270 */
[----:B------:R-:W-:Y:S05]  /*0f10*/  @!P0 EXIT ;  /* 0x000000000000894d */ /* 0x000fea0003800000 */
[----:B------:R-:W0:Y:S01]  /*0f20*/  S2R R8, SR_TID.X ;  /* 0x0000000000087919 */ /* 0x000e220000002100 */
[C---:B------:R-:W-:Y:S02]  /*0f30*/  ISETP.GE.U32.AND P1, PT, R0.reuse, 0x10, PT ;  /* 0x000000100000780c */ /* 0x040fe40003f26070 */
[----:B------:R-:W-:Y:S02]  /*0f40*/  LOP3.LUT R22, R0, 0xf, RZ, 0xc0, !PT ;  /* 0x0000000f00167812 */ /* 0x000fe400078ec0ff */
[----:B------:R-:W-:Y:S02]  /*0f50*/  MOV R9, RZ ;  /* 0x000000ff00097202 */ /* 0x000fe40000000f00 */
[----:B------:R-:W-:-:S07]  /*0f60*/  ISETP.NE.AND P0, PT, R22, RZ, PT ;  /* 0x000000ff1600720c */ /* 0x000fce0003f05270 */
[----:B------:R-:W-:Y:S06]  /*0f70*/  @!P1 BRA `(.L_x_7) ;  /* 0x00000004005c9947 */ /* 0x000fec0003800000 */
[----:B0-----:R-:W-:Y:S01]  /*0f80*/  IMAD.WIDE.U32 R18, R8, 0x4, RZ ;  /* 0x0000000408127825 */ /* 0x001fe200078e00ff */
[----:B------:R-:W-:-:S03]  /*0f90*/  LOP3.LUT R9, R0, 0x7ffffff0, RZ, 0xc0, !PT ;  /* 0x7ffffff000097812 */ /* 0x000fc600078ec0ff */
[----:B------:R-:W-:Y:S01]  /*0fa0*/  VIADD R14, R8, 0x480 ;  /* 0x00000480080e7836 */ /* 0x000fe20000000000 */
[----:B------:R-:W-:Y:S02]  /*0fb0*/  MOV R15, R18 ;  /* 0x00000012000f7202 */ /* 0x000fe40000000f00 */
[----:B------:R-:W-:-:S07]  /*0fc0*/  IADD3 R18, PT, PT, -R9, RZ, RZ ;  /* 0x000000ff09127210 */ /* 0x000fce0007ffe1ff */
.L_x_8:
[----:B-1----:R-:W-:Y:S01]  /*0fd0*/  IADD3 R16, P1, PT, R15, R2, RZ ;  /* 0x000000020f107210 */ /* 0x002fe20007f3e0ff */
[----:B------:R-:W0:Y:S03]  /*0fe0*/  LDC.64 R6, c[0x0][0x3a0] ;  /* 0x0000e800ff067b82 */ /* 0x000e260000000a00 */
[----:B------:R-:W-:-:S05]  /*0ff0*/  IADD3.X R17, PT, PT, R19, R3, RZ, P1, !PT ;  /* 0x0000000313117210 */ /* 0x000fca0000ffe4ff */
[----:B------:R-:W0:Y:S01]  /*1000*/  LDG.E R13, desc[UR4][R16.64] ;  /* 0x00000004100d7981 */ /* 0x000e22000c1e1900 */
[----:B------:R-:W-:Y:S01]  /*1010*/  IADD3 R10, P1, PT, R15, R4, RZ ;  /* 0x000000040f0a7210 */ /* 0x000fe20007f3e0ff */
[----:B0-----:R-:W-:-:S05]  /*1020*/  IMAD.WIDE R12, R13, 0x4, R6 ;  /* 0x000000040d0c7825 */ /* 0x001fca00078e0206 */
[----:B------:R-:W2:Y:S01]  /*1030*/  LDG.E R23, desc[UR4][R12.64] ;  /* 0x000000040c177981 */ /* 0x000ea2000c1e1900 */
[----:B------:R-:W-:-:S05]  /*1040*/  IMAD.X R11, R19, 0x1, R5, P1 ;  /* 0x00000001130b7824 */ /* 0x000fca00008e0605 */
[----:B--2---:R0:W-:Y:S04]  /*1050*/  STG.E desc[UR4][R10.64], R23 ;  /* 0x000000170a007986 */ /* 0x0041e8000c101904 */
[----:B------:R-:W2:Y:S02]  /*1060*/  LDG.E R21, desc[UR4][R16.64+0x200] ;  /* 0x0002000410157981 */ /* 0x000ea4000c1e1900 */
[----:B--2---:R-:W-:-:S05]  /*1070*/  IMAD.WIDE R20, R21, 0x4, R6 ;  /* 0x0000000415147825 */ /* 0x004fca00078e0206 */
[----:B------:R-:W2:Y:S04]  /*1080*/  LDG.E R27, desc[UR4][R20.64] ;  /* 0x00000004141b7981 */ /* 0x000ea8000c1e1900 */
[----:B--2---:R1:W-:Y:S04]  /*1090*/  STG.E desc[UR4][R10.64+0x200], R27 ;  /* 0x0002001b0a007986 */ /* 0x0043e8000c101904 */
[----:B------:R-:W2:Y:S02]  /*10a0*/  LDG.E R25, desc[UR4][R16.64+0x400] ;  /* 0x0004000410197981 */ /* 0x000ea4000c1e1900 */
[----:B--2---:R-:W-:-:S05]  /*10b0*/  IMAD.WIDE R24, R25, 0x4, R6 ;  /* 0x0000000419187825 */ /* 0x004fca00078e0206 */
[----:B------:R-:W2:Y:S04]  /*10c0*/  LDG.E R29, desc[UR4][R24.64] ;  /* 0x00000004181d7981 */ /* 0x000ea8000c1e1900 */
[----:B--2---:R2:W-:Y:S04]  /*10d0*/  STG.E desc[UR4][R10.64+0x400], R29 ;  /* 0x0004001d0a007986 */ /* 0x0045e8000c101904 */
[----:B------:R-:W3:Y:S02]  /*10e0*/  LDG.E R13, desc[UR4][R16.64+0x600] ;  /* 0x00060004100d7981 */ /* 0x000ee4000c1e1900 */
[----:B---3--:R-:W-:-:S05]  /*10f0*/  IMAD.WIDE R12, R13, 0x4, R6 ;  /* 0x000000040d0c7825 */ /* 0x008fca00078e0206 */
[----:B0-----:R-:W3:Y:S04]  /*1100*/  LDG.E R23, desc[UR4][R12.64] ;  /* 0x000000040c177981 */ /* 0x001ee8000c1e1900 */
[----:B---3--:R0:W-:Y:S04]  /*1110*/  STG.E desc[UR4][R10.64+0x600], R23 ;  /* 0x000600170a007986 */ /* 0x0081e8000c101904 */
[----:B------:R-:W3:Y:S02]  /*1120*/  LDG.E R26, desc[UR4][R16.64+0x800] ;  /* 0x00080004101a7981 */ /* 0x000ee4000c1e1900 */
[----:B---3--:R-:W-:-:S06]  /*1130*/  IMAD.WIDE R20, R26, 0x4, R6 ;  /* 0x000000041a147825 */ /* 0x008fcc00078e0206 */
[----:B------:R-:W3:Y:S04]  /*1140*/  LDG.E R21, desc[UR4][R20.64] ;  /* 0x0000000414157981 */ /* 0x000ee8000c1e1900 */
[----:B---3--:R3:W-:Y:S04]  /*1150*/  STG.E desc[UR4][R10.64+0x800], R21 ;  /* 0x000800150a007986 */ /* 0x0087e8000c101904 */
[----:B-1----:R-:W4:Y:S02]  /*1160*/  LDG.E R27, desc[UR4][R16.64+0xa00] ;  /* 0x000a0004101b7981 */ /* 0x002f24000c1e1900 */
[----:B----4-:R-:W-:-:S05]  /*1170*/  IMAD.WIDE R24, R27, 0x4, R6 ;  /* 0x000000041b187825 */ /* 0x010fca00078e0206 */
[----:B--2---:R-:W2:Y:S04]  /*1180*/  LDG.E R29, desc[UR4][R24.64] ;  /* 0x00000004181d7981 */ /* 0x004ea8000c1e1900 */
[----:B--2---:R-:W-:Y:S04]  /*1190*/  STG.E desc[UR4][R10.64+0xa00], R29 ;  /* 0x000a001d0a007986 */ /* 0x004fe8000c101904 */
[----:B------:R-:W2:Y:S02]  /*11a0*/  LDG.E R27, desc[UR4][R16.64+0xc00] ;  /* 0x000c0004101b7981 */ /* 0x000ea4000c1e1900 */
[----:B--2---:R-:W-:-:S05]  /*11b0*/  IMAD.WIDE R12, R27, 0x4, R6 ;  /* 0x000000041b0c7825 */ /* 0x004fca00078e0206 */
[----:B0-----:R-:W2:Y:S04]  /*11c0*/  LDG.E R23, desc[UR4][R12.64] ;  /* 0x000000040c177981 */ /* 0x001ea8000c1e1900 */
[----:B--2---:R0:W-:Y:S04]  /*11d0*/  STG.E desc[UR4][R10.64+0xc00], R23 ;  /* 0x000c00170a007986 */ /* 0x0041e8000c101904 */
[----:B------:R-:W2:Y:S02]  /*11e0*/  LDG.E R27, desc[UR4][R16.64+0xe00] ;  /* 0x000e0004101b7981 */ /* 0x000ea4000c1e1900 */
[----:B--2---:R-:W-:-:S05]  /*11f0*/  IMAD.WIDE R26, R27, 0x4, R6 ;  /* 0x000000041b1a7825 */ /* 0x004fca00078e0206 */
[----:B------:R-:W2:Y:S04]  /*1200*/  LDG.E R28, desc[UR4][R26.64] ;  /* 0x000000041a1c7981 */ /* 0x000ea8000c1e1900 */
[----:B--2---:R-:W-:Y:S04]  /*1210*/  STG.E desc[UR4][R10.64+0xe00], R28 ;  /* 0x000e001c0a007986 */ /* 0x004fe8000c101904 */
[----:B---3--:R-:W2:Y:S01]  /*1220*/  LDG.E R21, desc[UR4][R16.64+0x1000] ;  /* 0x0010000410157981 */ /* 0x008ea2000c1e1900 */
[----:B------:R-:W-:Y:S02]  /*1230*/  HFMA2 R20, -RZ, RZ, 0, 9.1552734375e-05 ;  /* 0x00000600ff147431 */ /* 0x000fe400000001ff */
[----:B--2---:R-:W-:-:S06]  /*1240*/  IMAD.WIDE R24, R21, 0x4, R6 ;  /* 0x0000000415187825 */ /* 0x004fcc00078e0206 */
[----:B------:R-:W2:Y:S01]  /*1250*/  LDG.E R25, desc[UR4][R24.64] ;  /* 0x0000000418197981 */ /* 0x000ea2000c1e1900 */
[----:B------:R-:W-:-:S03]  /*1260*/  MOV R21, 0x0 ;  /* 0x0000000000157802 */ /* 0x000fc60000000f00 */
[----:B------:R-:W-:-:S03]  /*1270*/  IMAD.WIDE R20, R14, 0x4, R20 ;  /* 0x000000040e147825 */ /* 0x000fc600078e0214 */
[----:B------:R-:W-:-:S05]  /*1280*/  IADD3 R12, P1, PT, R20, R2, RZ ;  /* 0x00000002140c7210 */ /* 0x000fca0007f3e0ff */
[----:B------:R-:W-:Y:S01]  /*1290*/  IMAD.X R13, R21, 0x1, R3, P1 ;  /* 0x00000001150d7824 */ /* 0x000fe200008e0603 */
[----:B--2---:R1:W-:Y:S04]  /*12a0*/  STG.E desc[UR4][R10.64+0x1000], R25 ;  /* 0x001000190a007986 */ /* 0x0043e8000c101904 */
[----:B0-----:R-:W2:Y:S01]  /*12b0*/  LDG.E R23, desc[UR4][R12.64+-0x600] ;  /* 0xfffa00040c177981 */ /* 0x001ea2000c1e1900 */
[----:B------:R-:W-:Y:S01]  /*12c0*/  IADD3 R16, P1, PT, R20, R4, RZ ;  /* 0x0000000414107210 */ /* 0x000fe20007f3e0ff */
[----:B--2---:R-:W-:-:S06]  /*12d0*/  IMAD.WIDE R26, R23, 0x4, R6 ;  /* 0x00000004171a7825 */ /* 0x004fcc00078e0206 */
[----:B------:R-:W2:Y:S01]  /*12e0*/  LDG.E R27, desc[UR4][R26.64] ;  /* 0x000000041a1b7981 */ /* 0x000ea2000c1e1900 */
[----:B------:R-:W-:-:S05]  /*12f0*/  IADD3.X R17, PT, PT, R21, R5, RZ, P1, !PT ;  /* 0x0000000515117210 */ /* 0x000fca0000ffe4ff */
[----:B--2---:R0:W-:Y:S04]  /*1300*/  STG.E desc[UR4][R16.64+-0x600], R27 ;  /* 0xfffa001b10007986 */ /* 0x0041e8000c101904 */
[----:B------:R-:W2:Y:S02]  /*1310*/  LDG.E R21, desc[UR4][R12.64+-0x400] ;  /* 0xfffc00040c157981 */ /* 0x000ea4000c1e1900 */
[----:B--2---:R-:W-:-:S05]  /*1320*/  IMAD.WIDE R20, R21, 0x4, R6 ;  /* 0x0000000415147825 */ /* 0x004fca00078e0206 */
[----:B------:R-:W2:Y:S04]  /*1330*/  LDG.E R23, desc[UR4][R20.64] ;  /* 0x0000000414177981 */ /* 0x000ea8000c1e1900 */
[----:B--2---:R2:W-:Y:S04]  /*1340*/  STG.E desc[UR4][R16.64+-0x400], R23 ;  /* 0xfffc001710007986 */ /* 0x0045e8000c101904 */
[----:B-1----:R-:W3:Y:S02]  /*1350*/  LDG.E R11, desc[UR4][R12.64+-0x200] ;  /* 0xfffe00040c0b7981 */ /* 0x002ee4000c1e1900 */
[----:B---3--:R-:W-:-:S05]  /*1360*/  IMAD.WIDE R10, R11, 0x4, R6 ;  /* 0x000000040b0a7825 */ /* 0x008fca00078e0206 */
[----:B------:R-:W3:Y:S04]  /*1370*/  LDG.E R29, desc[UR4][R10.64] ;  /* 0x000000040a1d7981 */ /* 0x000ee8000c1e1900 */
[----:B---3--:R1:W-:Y:S04]  /*1380*/  STG.E desc[UR4][R16.64+-0x200], R29 ;  /* 0xfffe001d10007986 */ /* 0x0083e8000c101904 */
[----:B------:R-:W3:Y:S02]  /*1390*/  LDG.E R25, desc[UR4][R12.64] ;  /* 0x000000040c197981 */ /* 0x000ee4000c1e1900 */
[----:B---3--:R-:W-:-:S06]  /*13a0*/  IMAD.WIDE R24, R25, 0x4, R6 ;  /* 0x0000000419187825 */ /* 0x008fcc00078e0206 */
[----:B------:R-:W3:Y:S04]  /*13b0*/  LDG.E R25, desc[UR4][R24.64] ;  /* 0x0000000418197981 */ /* 0x000ee8000c1e1900 */
[----:B---3--:R1:W-:Y:S04]  /*13c0*/  STG.E desc[UR4][R16.64], R25 ;  /* 0x0000001910007986 */ /* 0x0083e8000c101904 */
[----:B0-----:R-:W3:Y:S02]  /*13d0*/  LDG.E R27, desc[UR4][R12.64+0x200] ;  /* 0x000200040c1b7981 */ /* 0x001ee4000c1e1900 */
[----:B---3--:R-:W-:-:S06]  /*13e0*/  IMAD.WIDE R20, R27, 0x4, R6 ;  /* 0x000000041b147825 */ /* 0x008fcc00078e0206 */
[----:B------:R-:W3:Y:S04]  /*13f0*/  LDG.E R21, desc[UR4][R20.64] ;  /* 0x0000000414157981 */ /* 0x000ee8000c1e1900 */
[----:B---3--:R1:W-:Y:S04]  /*1400*/  STG.E desc[UR4][R16.64+0x200], R21 ;  /* 0x0002001510007986 */ /* 0x0083e8000c101904 */
[----:B--2---:R-:W2:Y:S02]  /*1410*/  LDG.E R23, desc[UR4][R12.64+0x400] ;  /* 0x000400040c177981 */ /* 0x004ea4000c1e1900 */
[----:B--2---:R-:W-:-:S06]  /*1420*/  IMAD.WIDE R10, R23, 0x4, R6 ;  /* 0x00000004170a7825 */ /* 0x004fcc00078e0206 */
[----:B------:R-:W2:Y:S04]  /*1430*/  LDG.E R11, desc[UR4][R10.64] ;  /* 0x000000040a0b7981 */ /* 0x000ea8000c1e1900 */
[----:B--2---:R1:W-:Y:S04]  /*1440*/  STG.E desc[UR4][R16.64+0x400], R11 ;  /* 0x0004000b10007986 */ /* 0x0043e8000c101904 */
[----:B------:R-:W2:Y:S02]  /*1450*/  LDG.E R23, desc[UR4][R12.64+0x600] ;  /* 0x000600040c177981 */ /* 0x000ea4000c1e1900 */
[----:B--2---:R-:W-:-:S06]  /*1460*/  IMAD.WIDE R6, R23, 0x4, R6 ;  /* 0x0000000417067825 */ /* 0x004fcc00078e0206 */
[----:B------:R-:W2:Y:S01]  /*1470*/  LDG.E R7, desc[UR4][R6.64] ;  /* 0x0000000406077981 */ /* 0x000ea2000c1e1900 */
[----:B------:R-:W-:Y:S02]  /*1480*/  IADD3 R18, PT, PT, R18, 0x10, RZ ;  /* 0x0000001012127810 */ /* 0x000fe40007ffe0ff */
[----:B------:R-:W-:Y:S02]  /*1490*/  IADD3 R15, P2, PT, R15, 0x2000, RZ ;  /* 0x000020000f0f7810 */ /* 0x000fe40007f5e0ff */
[----:B------:R-:W-:Y:S02]  /*14a0*/  ISETP.NE.AND P1, PT, R18, RZ, PT ;  /* 0x000000ff1200720c */ /* 0x000fe40003f25270 */
[----:B------:R-:W-:Y:S01]  /*14b0*/  IADD3 R14, PT, PT, R14, 0x800, RZ ;  /* 0x000008000e0e7810 */ /* 0x000fe20007ffe0ff */
[----:B------:R-:W-:Y:S01]  /*14c0*/  IMAD.X R19, RZ, RZ, R19, P2 ;  /* 0x000000ffff137224 */ /* 0x000fe200010e0613 */
[----:B--2---:R1:W-:Y:S09]  /*14d0*/  STG.E desc[UR4][R16.64+0x600], R7 ;  /* 0x0006000710007986 */ /* 0x0043f2000c101904 */
[----:B------:R-:W-:Y:S05]  /*14e0*/  @P1 BRA `(.L_x_8) ;  /* 0xfffffff800b81947 */ /* 0x000fea000383ffff */
.L_x_7:
[----:B------:R-:W-:Y:S05]  /*14f0*/  @!P0 EXIT ;  /* 0x000000000000894d */ /* 0x000fea0003800000 */
[----:B------:R-:W-:Y:S02]  /*1500*/  ISETP.GE.U32.AND P0, PT, R22, 0x8, PT ;  /* 0x000000081600780c */ /* 0x000fe40003f06070 */
[----:B------:R-:W-:-:S04]  /*1510*/  LOP3.LUT R20, R0, 0x7, RZ, 0xc0, !PT ;  /* 0x0000000700147812 */ /* 0x000fc800078ec0ff */
[----:B------:R-:W-:-:S07]  /*1520*/  ISETP.NE.AND P1, PT, R20, RZ, PT ;  /* 0x000000ff1400720c */ /* 0x000fce0003f25270 */
[----:B------:R-:W-:Y:S06]  /*1530*/  @!P0 BRA `(.L_x_9) ;  /* 0x0000000000948947 */ /* 0x000fec0003800000 */
[----:B0-----:R-:W-:Y:S01]  /*1540*/  LEA R13, R9, R8, 0x7 ;  /* 0x00000008090d7211 */ /* 0x001fe200078e38ff */
[----:B-1----:R-:W0:Y:S04]  /*1550*/  LDC.64 R10, c[0x0][0x3a0] ;  /* 0x0000e800ff0a7b82 */ /* 0x002e280000000a00 */
[----:B------:R-:W-:-:S05]  /*1560*/  IMAD.WIDE R6, R13, 0x4, R2 ;  /* 0x000000040d067825 */ /* 0x000fca00078e0202 */
[----:B------:R-:W0:Y:S02]  /*1570*/  LDG.E R15, desc[UR4][R6.64] ;  /* 0x00000004060f7981 */ /* 0x000e24000c1e1900 */
[----:B0-----:R-:W-:-:S05]  /*1580*/  IMAD.WIDE R14, R15, 0x4, R10 ;  /* 0x000000040f0e7825 */ /* 0x001fca00078e020a */
[----:B------:R-:W2:Y:S01]  /*1590*/  LDG.E R21, desc[UR4][R14.64] ;  /* 0x000000040e157981 */ /* 0x000ea2000c1e1900 */
[----:B------:R-:W-:-:S05]  /*15a0*/  IMAD.WIDE R12, R13, 0x4, R4 ;  /* 0x000000040d0c7825 */ /* 0x000fca00078e0204 */
        /* <DEDUP_REMOVED lines=8> */
[----:B--2---:R-:W-:Y:S04]  /*1630*/  STG.E desc[UR4][R12.64+0x400], R25 ;  /* 0x000400190c007986 */ /* 0x004fe8000c101904 */
[----:B------:R-:W2:Y:S02]  /*1640*/  LDG.E R15, desc[UR4][R6.64+0x600] ;  /* 0x00060004060f7981 */ /* 0x000ea4000c1e1900 */
[----:B--2---:R-:W-:-:S05]  /*1650*/  IMAD.WIDE R14, R15, 0x4, R10 ;  /* 0x000000040f0e7825 */ /* 0x004fca00078e020a */
[----:B0-----:R-:W2:Y:S04]  /*1660*/  LDG.E R21, desc[UR4][R14.64] ;  /* 0x000000040e157981 */ /* 0x001ea8000c1e1900 */
[----:B--2---:R0:W-:Y:S04]  /*1670*/  STG.E desc[UR4][R12.64+0x600], R21 ;  /* 0x000600150c007986 */ /* 0x0041e8000c101904 */
[----:B------:R-:W2:Y:S02]  /*1680*/  LDG.E R27, desc[UR4][R6.64+0x800] ;  /* 0x00080004061b7981 */ /* 0x000ea4000c1e1900 */
[----:B--2---:R-:W-:-:S06]  /*1690*/  IMAD.WIDE R16, R27, 0x4, R10 ;  /* 0x000000041b107825 */ /* 0x004fcc00078e020a */
[----:B------:R-:W2:Y:S04]  /*16a0*/  LDG.E R17, desc[UR4][R16.64] ;  /* 0x0000000410117981 */ /* 0x000ea8000c1e1900 */
[----:B--2---:R2:W-:Y:S04]  /*16b0*/  STG.E desc[UR4][R12.64+0x800], R17 ;  /* 0x000800110c007986 */ /* 0x0045e8000c101904 */
[----:B-1----:R-:W3:Y:S02]  /*16c0*/  LDG.E R23, desc[UR4][R6.64+0xa00] ;  /* 0x000a000406177981 */ /* 0x002ee4000c1e1900 */
[----:B---3--:R-:W-:-:S06]  /*16d0*/  IMAD.WIDE R18, R23, 0x4, R10 ;  /* 0x0000000417127825 */ /* 0x008fcc00078e020a */
        /* <DEDUP_REMOVED lines=8> */
[----:B------:R-:W3:Y:S01]  /*1760*/  LDG.E R11, desc[UR4][R10.64] ;  /* 0x000000040a0b7981 */ /* 0x000ee2000c1e1900 */
[----:B------:R-:W-:-:S03]  /*1770*/  VIADD R9, R9, 0x8 ;  /* 0x0000000809097836 */ /* 0x000fc60000000000 */
[----:B---3--:R2:W-:Y:S04]  /*1780*/  STG.E desc[UR4][R12.64+0xe00], R11 ;  /* 0x000e000b0c007986 */ /* 0x0085e8000c101904 */
.L_x_9:
[----:B------:R-:W-:Y:S05]  /*1790*/  @!P1 EXIT ;  /* 0x000000000000994d */ /* 0x000fea0003800000 */
[----:B------:R-:W-:Y:S02]  /*17a0*/  ISETP.GE.U32.AND P0, PT, R20, 0x4, PT ;  /* 0x000000041400780c */ /* 0x000fe40003f06070 */
[----:B------:R-:W-:-:S04]  /*17b0*/  LOP3.LUT R0, R0, 0x3, RZ, 0xc0, !PT ;  /* 0x0000000300007812 */ /* 0x000fc800078ec0ff */
[----:B------:R-:W-:-:S07]  /*17c0*/  ISETP.NE.AND P1, PT, R0, RZ, PT ;  /* 0x000000ff0000720c */ /* 0x000fce0003f25270 */
[----:B------:R-:W-:Y:S06]  /*17d0*/  @!P0 BRA `(.L_x_10) ;  /* 0x0000000000548947 */ /* 0x000fec0003800000 */
[----:B0-2---:R-:W-:Y:S01]  /*17e0*/  LEA R13, R9, R8, 0x7 ;  /* 0x00000008090d7211 */ /* 0x005fe200078e38ff */
[----:B-1----:R-:W0:Y:S04]  /*17f0*/  LDC.64 R6, c[0x0][0x3a0] ;  /* 0x0000e800ff067b82 */ /* 0x002e280000000a00 */
[----:B------:R-:W-:-:S05]  /*1800*/  IMAD.WIDE R10, R13, 0x4, R2 ;  /* 0x000000040d0a7825 */ /* 0x000fca00078e0202 */
[----:B------:R-:W0:Y:S02]  /*1810*/  LDG.E R15, desc[UR4][R10.64] ;  /* 0x000000040a0f7981 */ /* 0x000e24000c1e1900 */
[----:B0-----:R-:W-:-:S06]  /*1820*/  IMAD.WIDE R14, R15, 0x4, R6 ;  /* 0x000000040f0e7825 */ /* 0x001fcc00078e0206 */
[----:B------:R-:W2:Y:S01]  /*1830*/  LDG.E R15, desc[UR4][R14.64] ;  /* 0x000000040e0f7981 */ /* 0x000ea2000c1e1900 */
[----:B------:R-:W-:-:S05]  /*1840*/  IMAD.WIDE R12, R13, 0x4, R4 ;  /* 0x000000040d0c7825 */ /* 0x000fca00078e0204 */
[----:B--2---:R3:W-:Y:S04]  /*1850*/  STG.E desc[UR4][R12.64], R15 ;  /* 0x0000000f0c007986 */ /* 0x0047e8000c101904 */
[----:B------:R-:W2:Y:S02]  /*1860*/  LDG.E R17, desc[UR4][R10.64+0x200] ;  /* 0x000200040a117981 */ /* 0x000ea4000c1e1900 */
[----:B--2---:R-:W-:-:S06]  /*1870*/  IMAD.WIDE R16, R17, 0x4, R6 ;  /* 0x0000000411107825 */ /* 0x004fcc00078e0206 */
[----:B------:R-:W2:Y:S04]  /*1880*/  LDG.E R17, desc[UR4][R16.64] ;  /* 0x0000000410117981 */ /* 0x000ea8000c1e1900 */
[----:B--2---:R3:W-:Y:S04]  /*1890*/  STG.E desc[UR4][R12.64+0x200], R17 ;  /* 0x000200110c007986 */ /* 0x0047e8000c101904 */
[----:B------:R-:W2:Y:S02]  /*18a0*/  LDG.E R19, desc[UR4][R10.64+0x400] ;  /* 0x000400040a137981 */ /* 0x000ea4000c1e1900 */
[----:B--2---:R-:W-:-:S06]  /*18b0*/  IMAD.WIDE R18, R19, 0x4, R6 ;  /* 0x0000000413127825 */ /* 0x004fcc00078e0206 */
[----:B------:R-:W2:Y:S04]  /*18c0*/  LDG.E R19, desc[UR4][R18.64] ;  /* 0x0000000412137981 */ /* 0x000ea8000c1e1900 */
[----:B--2---:R3:W-:Y:S04]  /*18d0*/  STG.E desc[UR4][R12.64+0x400], R19 ;  /* 0x000400130c007986 */ /* 0x0047e8000c101904 */
[----:B------:R-:W2:Y:S02]  /*18e0*/  LDG.E R21, desc[UR4][R10.64+0x600] ;  /* 0x000600040a157981 */ /* 0x000ea4000c1e1900 */
[----:B--2---:R-:W-:-:S06]  /*18f0*/  IMAD.WIDE R6, R21, 0x4, R6 ;  /* 0x0000000415067825 */ /* 0x004fcc00078e0206 */
[----:B------:R-:W2:Y:S01]  /*1900*/  LDG.E R7, desc[UR4][R6.64] ;  /* 0x0000000406077981 */ /* 0x000ea2000c1e1900 */
[----:B------:R-:W-:-:S03]  /*1910*/  IADD3 R9, PT, PT, R9, 0x4, RZ ;  /* 0x0000000409097810 */ /* 0x000fc60007ffe0ff */
[----:B--2---:R3:W-:Y:S04]  /*1920*/  STG.E desc[UR4][R12.64+0x600], R7 ;  /* 0x000600070c007986 */ /* 0x0047e8000c101904 */
.L_x_10:
[----:B------:R-:W-:Y:S05]  /*1930*/  @!P1 EXIT ;  /* 0x000000000000994d */ /* 0x000fea0003800000 */
[----:B--23--:R-:W2:Y:S01]  /*1940*/  LDC.64 R12, c[0x0][0x3a0] ;  /* 0x0000e800ff0c7b82 */ /* 0x00cea20000000a00 */
[----:B0-----:R-:W-:Y:S01]  /*1950*/  IMAD R15, R9, 0x80, R8 ;  /* 0x00000080090f7824 */ /* 0x001fe200078e0208 */
[----:B------:R-:W-:-:S07]  /*1960*/  IADD3 R0, PT, PT, -R0, RZ, RZ ;  /* 0x000000ff00007210 */ /* 0x000fce0007ffe1ff */
.L_x_11:
[----:B------:R-:W-:-:S06]  /*1970*/  IMAD.WIDE R8, R15, 0x4, R2 ;  /* 0x000000040f087825 */ /* 0x000fcc00078e0202 */
[----:B------:R-:W1:Y:S01]  /*1980*/  LDG.E R9, desc[UR4][R8.64] ;  /* 0x0000000408097981 */ /* 0x000e62000c1e1900 */
[----:B------:R-:W-:-:S04]  /*1990*/  IADD3 R0, PT, PT, R0, 0x1, RZ ;  /* 0x0000000100007810 */ /* 0x000fc80007ffe0ff */
[----:B------:R-:W-:Y:S01]  /*19a0*/  ISETP.NE.AND P0, PT, R0, RZ, PT ;  /* 0x000000ff0000720c */ /* 0x000fe20003f05270 */
[----:B012---:R-:W-:-:S06]  /*19b0*/  IMAD.WIDE R10, R9, 0x4, R12 ;  /* 0x00000004090a7825 */ /* 0x007fcc00078e020c */
[----:B------:R-:W2:Y:S01]  /*19c0*/  LDG.E R11, desc[UR4][R10.64] ;  /* 0x000000040a0b7981 */ /* 0x000ea2000c1e1900 */
[----:B------:R-:W-:-:S05]  /*19d0*/  IMAD.WIDE R6, R15, 0x4, R4 ;  /* 0x000000040f067825 */ /* 0x000fca00078e0204 */
[----:B--2---:R0:W-:Y:S01]  /*19e0*/  STG.E desc[UR4][R6.64], R11 ;  /* 0x0000000b06007986 */ /* 0x0041e2000c101904 */
[----:B------:R-:W-:Y:S05]  /*19f0*/  @!P0 EXIT ;  /* 0x000000000000894d */ /* 0x000fea0003800000 */
[----:B------:R-:W-:Y:S01]  /*1a00*/  IADD3 R15, PT, PT, R15, 0x80, RZ ;  /* 0x000000800f0f7810 */ /* 0x000fe20007ffe0ff */
[----:B------:R-:W-:Y:S06]  /*1a10*/  BRA `(.L_x_11) ;  /* 0xfffffffc00d47947 */ /* 0x000fec000383ffff */
.L_x_12:
[----:B------:R-:W-:-:S00]  /*1a20*/  BRA `(.L_x_12) ;  /* 0xfffffffc00fc7947 */ /* 0x000fc0000383ffff */
[----:B------:R-:W-:-:S00]  /*1a30*/  NOP ;  /* 0x0000000000007918 */ /* 0x000fc00000000000 */
        /* <DEDUP_REMOVED lines=12> */
.L_x_30:


//--------------------- .text._ZN3cub18CUB_300001_SM_10006detail9transform16transform_kernelINS2_10policy_hubILb1EN4cuda3std3__45tupleIJN6thrust24THRUST_300001_SM_1000_NS20permutation_iteratorINSA_6detail15normal_iteratorINSA_10device_ptrIiEEEESG_EEEEEE10policy1000EiNS7_10__identityESG_JSH_EEEvT0_iT1_T2_DpNS2_10kernel_argIT3_EE --------------------------
	.section	.text._ZN3cub18CUB_300001_SM_10006detail9transform16transform_kernelINS2_10policy_hubILb1EN4cuda3std3__45tupleIJN6thrust24THRUST_300001_SM_1000_NS20permutation_iteratorINSA_6detail15normal_iteratorINSA_10device_ptrIiEEEESG_EEEEEE10policy1000EiNS7_10__identityESG_JSH_EEEvT0_iT1_T2_DpNS2_10kernel_argIT3_EE,"ax",@progbits
	.align	128
        .global         _ZN3cub18CUB_300001_SM_10006detail9transform16transform_kernelINS2_10policy_hubILb1EN4cuda3std3__45tupleIJN6thrust24THRUST_300001_SM_1000_NS20permutation_iteratorINSA_6detail15normal_iteratorINSA_10device_ptrIiEEEESG_EEEEEE10policy1000EiNS7_10__identityESG_JSH_EEEvT0_iT1_T2_DpNS2_10kernel_argIT3_EE
        .type           _ZN3cub18CUB_300001_SM_10006detail9transform16transform_kernelINS2_10policy_hubILb1EN4cuda3std3__45tupleIJN6thrust24THRUST_300001_SM_1000_NS20permutation_iteratorINSA_6detail15normal_iteratorINSA_10device_ptrIiEEEESG_EEEEEE10policy1000EiNS7_10__identityESG_JSH_EEEvT0_iT1_T2_DpNS2_10kernel_argIT3_EE,@function
        .size           _ZN3cub18CUB_300001_SM_10006detail9transform16transform_kernelINS2_10policy_hubILb1EN4cuda3std3__45tupleIJN6thrust24THRUST_300001_SM_1000_NS20permutation_iteratorINSA_6detail15normal_iteratorINSA_10device_ptrIiEEEESG_EEEEEE10policy1000EiNS7_10__identityESG_JSH_EEEvT0_iT1_T2_DpNS2_10kernel_argIT3_EE,(.L_x_31 - _ZN3cub18CUB_300001_SM_10006detail9transform16transform_kernelINS2_10policy_hubILb1EN4cuda3std3__45tupleIJN6thrust24THRUST_300001_SM_1000_NS20permutation_iteratorINSA_6detail15normal_iteratorINSA_10device_ptrIiEEEESG_EEEEEE10policy1000EiNS7_10__identityESG_JSH_EEEvT0_iT1_T2_DpNS2_10kernel_argIT3_EE)
        .other          _ZN3cub18CUB_300001_SM_10006detail9transform16transform_kernelINS2_10policy_hubILb1EN4cuda3std3__45tupleIJN6thrust24THRUST_300001_SM_1000_NS20permutation_iteratorINSA_6detail15normal_iteratorINSA_10device_ptrIiEEEESG_EEEEEE10policy1000EiNS7_10__identityESG_JSH_EEEvT0_iT1_T2_DpNS2_10kernel_argIT3_EE,@"STO_CUDA_ENTRY STV_DEFAULT"
_ZN3cub18CUB_300001_SM_10006detail9transform16transform_kernelINS2_10policy_hubILb1EN4cuda3std3__45tupleIJN6thrust24THRUST_300001_SM_1000_NS20permutation_iteratorINSA_6detail15normal_iteratorINSA_10device_ptrIiEEEESG_EEEEEE10policy1000EiNS7_10__identityESG_JSH_EEEvT0_iT1_T2_DpNS2_10kernel_argIT3_EE:
.text._ZN3cub18CUB_300001_SM_10006detail9transform16transform_kernelINS2_10policy_hubILb1EN4cuda3std3__45tupleIJN6thrust24THRUST_300001_SM_1000_NS20permutation_iteratorINSA_6detail15normal_iteratorINSA_10device_ptrIiEEEESG_EEEEEE10policy1000EiNS7_10__identityESG_JSH_EEEvT0_iT1_T2_DpNS2_10kernel_argIT3_EE:
[----:B------:R-:W-:Y:S08]  /*0000*/  LDC R1, c[0x0][0x37c] ;  /* 0x0000df00ff017b82 */ /* 0x000ff00000000800 */
[----:B------:R-:W0:Y:S01]  /*0010*/  LDC.64 R10, c[0x0][0x380] ;  /* 0x0000e000ff0a7b82 */ /* 0x000e220000000a00 */
[----:B------:R-:W1:Y:S07]  /*0020*/  LDCU.64 UR6, c[0x0][0x358] ;  /* 0x00006b00ff0677ac */ /* 0x000e6e0008000a00 */
[----:B------:R-:W2:Y:S08]  /*0030*/  S2UR UR4, SR_CTAID.X ;  /* 0x00000000000479c3 */ /* 0x000eb00000002500 */
[----:B------:R-:W3:Y:S01]  /*0040*/  LDC.64 R2, c[0x0][0x398] ;  /* 0x0000e600ff027b82 */ /* 0x000ee20000000a00 */
[----:B0-----:R-:W-:-:S07]  /*0050*/  SHF.L.U32 R0, R11, 0x7, RZ ;  /* 0x000000070b007819 */ /* 0x001fce00000006ff */
[----:B------:R-:W0:Y:S01]  /*0060*/  LDC.64 R4, c[0x0][0x390] ;  /* 0x0000e400ff047b82 */ /* 0x000e220000000a00 */
[----:B--2---:R-:W-:-:S05]  /*0070*/  IMAD R7, R0, UR4, RZ ;  /* 0x0000000400077c24 */ /* 0x004fca000f8e02ff */
[C---:B------:R-:W-:Y:S01]  /*0080*/  IADD3 R9, PT, PT, -R7.reuse, R10, RZ ;  /* 0x0000000a07097210 */ /* 0x040fe20007ffe1ff */
[----:B---3--:R-:W-:-:S03]  /*0090*/  IMAD.WIDE R2, R7, 0x4, R2 ;  /* 0x0000000407027825 */ /* 0x008fc600078e0202 */
[CC--:B------:R-:W-:Y:S02]  /*00a0*/  ISETP.GT.AND P0, PT, R0.reuse, R9.reuse, PT ;  /* 0x000000090000720c */ /* 0x0c0fe40003f04270 */
[----:B------:R-:W-:Y:S01]  /*00b0*/  VIMNMX R0, PT, PT, R0, R9, PT ;  /* 0x0000000900007248 */ /* 0x000fe20003fe0100 */
[----:B0-----:R-:W-:-:S10]  /*00c0*/  IMAD.WIDE R4, R7, 0x4, R4 ;  /* 0x0000000407047825 */ /* 0x001fd400078e0204 */
[----:B-1----:R-:W-:Y:S05]  /*00d0*/  @P0 BRA `(.L_x_13) ;  /* 0x0000000800cc0947 */ /* 0x002fea0003800000 */
[----:B------:R-:W-:-:S13]  /*00e0*/  ISETP.GE.AND P0, PT, R11, 0x1, PT ;  /* 0x000000010b00780c */ /* 0x000fda0003f06270 */
[----:B------:R-:W-:Y:S05]  /*00f0*/  @!P0 EXIT ;  /* 0x000000000000894d */ /* 0x000fea0003800000 */
[----:B------:R-:W0:Y:S01]  /*0100*/  S2R R0, SR_TID.X ;  /* 0x0000000000007919 */ /* 0x000e220000002100 */
[C---:B------:R-:W-:Y:S01]  /*0110*/  ISETP.GE.U32.AND P1, PT, R11.reuse, 0x10, PT ;  /* 0x000000100b00780c */ /* 0x040fe20003f26070 */
[----:B------:R-:W-:Y:S01]  /*0120*/  HFMA2 R7, -RZ, RZ, 0, 0 ;  /* 0x00000000ff077431 */ /* 0x000fe200000001ff */
[----:B------:R-:W-:-:S04]  /*0130*/  LOP3.LUT R22, R11, 0xf, RZ, 0xc0, !PT ;  /* 0x0000000f0b167812 */ /* 0x000fc800078ec0ff */
[----:B------:R-:W-:-:S07]  /*0140*/  ISETP.NE.AND P0, PT, R22, RZ, PT ;  /* 0x000000ff1600720c */ /* 0x000fce0003f05270 */
[----:B------:R-:W-:Y:S06]  /*0150*/  @!P1 BRA `(.L_x_14) ;  /* 0x00000004005c9947 */ /* 0x000fec0003800000 */
[C---:B0-----:R-:W-:Y:S01]  /*0160*/  IMAD.WIDE.U32 R16, R0.reuse, 0x4, RZ ;  /* 0x0000000400107825 */ /* 0x041fe200078e00ff */
[----:B------:R-:W-:Y:S02]  /*0170*/  LOP3.LUT R7, R11, 0x7ffffff0, RZ, 0xc0, !PT ;  /* 0x7ffffff00b077812 */ /* 0x000fe400078ec0ff */
[----:B------:R-:W-:Y:S02]  /*0180*/  IADD3 R6, PT, PT, R0, 0x480, RZ ;  /* 0x0000048000067810 */ /* 0x000fe40007ffe0ff */
[----:B------:R-:W-:Y:S02]  /*0190*/  MOV R13, R16 ;  /* 0x00000010000d7202 */ /* 0x000fe40000000f00 */
[----:B------:R-:W-:-:S07]  /*01a0*/  IADD3 R12, PT, PT, -R7, RZ, RZ ;  /* 0x000000ff070c7210 */ /* 0x000fce0007ffe1ff */
.L_x_15:
        /* <DEDUP_REMOVED lines=38> */
[----:B------:R-:W-:Y:S01]  /*0410*/  MOV R20, 0x600 ;  /* 0x0000060000147802 */ /* 0x000fe20000000f00 */
[----:B--2---:R-:W-:-:S06]  /*0420*/  IMAD.WIDE R24, R21, 0x4, R8 ;  /* 0x0000000415187825 */ /* 0x004fcc00078e0208 */
[----:B------:R-:W2:Y:S01]  /*0430*/  LDG.E R25, desc[UR6][R24.64] ;  /* 0x0000000618197981 */ /* 0x000ea2000c1e1900 */
[----:B------:R-:W-:-:S03]  /*0440*/  HFMA2 R21, -RZ, RZ, 0, 0 ;  /* 0x00000000ff157431 */ /* 0x000fc600000001ff */
[----:B------:R-:W-:-:S03]  /*0450*/  IMAD.WIDE R20, R6, 0x4, R20 ;  /* 0x0000000406147825 */ /* 0x000fc600078e0214 */
[----:B------:R-:W-:-:S04]  /*0460*/  IADD3 R18, P1, PT, R2, R20, RZ ;  /* 0x0000001402127210 */ /* 0x000fc80007f3e0ff */
[----:B------:R-:W-:Y:S01]  /*0470*/  IADD3.X R19, PT, PT, R3, R21, RZ, P1, !PT ;  /* 0x0000001503137210 */ /* 0x000fe20000ffe4ff */
        /* <DEDUP_REMOVED lines=37> */
.L_x_14:
[----:B------:R-:W-:Y:S05]  /*06d0*/  @!P0 EXIT ;  /* 0x000000000000894d */ /* 0x000fea0003800000 */
[----:B------:R-:W2:Y:S01]  /*06e0*/  LDCU UR4, c[0x0][0x384] ;  /* 0x00007080ff0477ac */ /* 0x000ea20008000800 */
[----:B------:R-:W-:Y:S01]  /*06f0*/  ISETP.GE.U32.AND P0, PT, R22, 0x8, PT ;  /* 0x000000081600780c */ /* 0x000fe20003f06070 */
[----:B--2---:R-:W-:-:S06]  /*0700*/  ULOP3.LUT UR5, UR4, 0x7, URZ, 0xc0, !UPT ;  /* 0x0000000704057892 */ /* 0x004fcc000f8ec0ff */
[----:B------:R-:W-:-:S06]  /*0710*/  ISETP.NE.AND P1, PT, RZ, UR5, PT ;  /* 0x00000005ff007c0c */ /* 0x000fcc000bf25270 */
[----:B------:R-:W-:Y:S07]  /*0720*/  @!P0 BRA `(.L_x_16) ;  /* 0x0000000000948947 */ /* 0x000fee0003800000 */
        /* <DEDUP_REMOVED lines=35> */
[----:B------:R-:W-:-:S03]  /*0960*/  IADD3 R7, PT, PT, R7, 0x8, RZ ;  /* 0x0000000807077810 */ /* 0x000fc60007ffe0ff */
[----:B---3--:R2:W-:Y:S04]  /*0970*/  STG.E desc[UR6][R12.64+0xe00], R11 ;  /* 0x000e000b0c007986 */ /* 0x0085e8000c101906 */
.L_x_16:
[----:B------:R-:W-:Y:S05]  /*0980*/  @!P1 EXIT ;  /* 0x000000000000994d */ /* 0x000fea0003800000 */
[----:B------:R-:W-:Y:S02]  /*0990*/  UISETP.GE.U32.AND UP0, UPT, UR5, 0x4, UPT ;  /* 0x000000040500788c */ /* 0x000fe4000bf06070 */
[----:B------:R-:W-:-:S06]  /*09a0*/  ULOP3.LUT UR4, UR4, 0x3, URZ, 0xc0, !UPT ;  /* 0x0000000304047892 */ /* 0x000fcc000f8ec0ff */
[----:B------:R-:W-:Y:S01]  /*09b0*/  ISETP.NE.AND P0, PT, RZ, UR4, PT ;  /* 0x00000004ff007c0c */ /* 0x000fe2000bf05270 */
[----:B------:R-:W-:-:S12]  /*09c0*/  BRA.U !UP0, `(.L_x_17) ;  /* 0x0000000108547547 */ /* 0x000fd8000b800000 */
        /* <DEDUP_REMOVED lines=21> */
.L_x_17:
[----:B------:R-:W-:Y:S05]  /*0b20*/  @!P0 EXIT ;  /* 0x000000000000894d */ /* 0x000fea0003800000 */
[----:B--23--:R-:W2:Y:S01]  /*0b30*/  LDC.64 R12, c[0x0][0x3a0] ;  /* 0x0000e800ff0c7b82 */ /* 0x00cea20000000a00 */
[----:B01----:R-:W-:Y:S01]  /*0b40*/  LEA R15, R7, R0, 0x7 ;  /* 0x00000000070f7211 */ /* 0x003fe200078e38ff */
[----:B------:R-:W-:-:S12]  /*0b50*/  UIADD3 UR4, UPT, UPT, -UR4, URZ, URZ ;  /* 0x000000ff04047290 */ /* 0x000fd8000fffe1ff */
.L_x_18:
[----:B------:R-:W-:-:S06]  /*0b60*/  IMAD.WIDE R8, R15, 0x4, R2 ;  /* 0x000000040f087825 */ /* 0x000fcc00078e0202 */
[----:B------:R-:W2:Y:S02]  /*0b70*/  LDG.E R9, desc[UR6][R8.64] ;  /* 0x0000000608097981 */ /* 0x000ea4000c1e1900 */
[----:B0-2---:R-:W-:-:S06]  /*0b80*/  IMAD.WIDE R10, R9, 0x4, R12 ;  /* 0x00000004090a7825 */ /* 0x005fcc00078e020c */
[----:B------:R-:W2:Y:S01]  /*0b90*/  LDG.E R11, desc[UR6][R10.64] ;  /* 0x000000060a0b7981 */ /* 0x000ea2000c1e1900 */
[----:B------:R-:W-:Y:S01]  /*0ba0*/  IMAD.WIDE R6, R15, 0x4, R4 ;  /* 0x000000040f067825 */ /* 0x000fe200078e0204 */
[----:B------:R-:W-:-:S03]  /*0bb0*/  UIADD3 UR4, UPT, UPT, UR4, 0x1, URZ ;  /* 0x0000000104047890 */ /* 0x000fc6000fffe0ff */
[----:B------:R-:W-:Y:S01]  /*0bc0*/  VIADD R15, R15, 0x80 ;  /* 0x000000800f0f7836 */ /* 0x000fe20000000000 */
[----:B------:R-:W-:Y:S01]  /*0bd0*/  UISETP.NE.AND UP0, UPT, UR4, URZ, UPT ;  /* 0x000000ff0400728c */ /* 0x000fe2000bf05270 */
[----:B--2---:R0:W-:Y:S08]  /*0be0*/  STG.E desc[UR6][R6.64], R11 ;  /* 0x0000000b06007986 */ /* 0x0041f0000c101906 */
[----:B------:R-:W-:Y:S05]  /*0bf0*/  BRA.U UP0, `(.L_x_18) ;  /* 0xfffffffd00d87547 */ /* 0x000fea000b83ffff */
[----:B------:R-:W-:Y:S05]  /*0c00*/  EXIT ;  /* 0x000000000000794d */ /* 0x000fea0003800000 */
.L_x_13:
[----:B------:R-:W-:-:S13]  /*0c10*/  ISETP.GE.AND P0, PT, R11, 0x1, PT ;  /* 0x000000010b00780c */ /* 0x000fda0003f06270 */
[----:B------:R-:W-:Y:S05]  /*0c20*/  @!P0 EXIT ;  /* 0x000000000000894d */ /* 0x000fea0003800000 */
[----:B------:R-:W0:Y:S01]  /*0c30*/  S2R R8, SR_TID.X ;  /* 0x0000000000087919 */ /* 0x000e220000002100 */
[C---:B------:R-:W-:Y:S02]  /*0c40*/  ISETP.GE.U32.AND P0, PT, R11.reuse, 0x8, PT ;  /* 0x000000080b00780c */ /* 0x040fe40003f06070 */
[----:B------:R-:W-:Y:S02]  /*0c50*/  LOP3.LUT R22, R11, 0x7, RZ, 0xc0, !PT ;  /* 0x000000070b167812 */ /* 0x000fe400078ec0ff */
[----:B------:R-:W-:-:S09]  /*0c60*/  MOV R9, RZ ;  /* 0x000000ff00097202 */ /* 0x000fd20000000f00 */
[----:B------:R-:W-:Y:S05]  /*0c70*/  @!P0 BRA `(.L_x_19) ;  /* 0x0000000400108947 */ /* 0x000fea0003800000 */
[----:B------:R-:W1:Y:S01]  /*0c80*/  LDC.64 R6, c[0x0][0x3a0] ;  /* 0x0000e800ff067b82 */ /* 0x000e620000000a00 */
[----:B------:R-:W-:Y:S01]  /*0c90*/  HFMA2 R12, -RZ, RZ, 0, 0 ;  /* 0x00000000ff0c7431 */ /* 0x000fe200000001ff */
[----:B------:R-:W-:-:S07]  /*0ca0*/  LOP3.LUT R9, R11, 0x7ffffff8, RZ, 0xc0, !PT ;  /* 0x7ffffff80b097812 */ /* 0x000fce00078ec0ff */
.L_x_22:
[----:B0-----:R-:W-:-:S04]  /*0cb0*/  LEA R13, R12, R8, 0x7 ;  /* 0x000000080c0d7211 */ /* 0x001fc800078e38ff */
[----:B------:R-:W-:-:S13]  /*0cc0*/  ISETP.GE.AND P0, PT, R13, R0, PT ;  /* 0x000000000d00720c */ /* 0x000fda0003f06270 */
        /* <DEDUP_REMOVED lines=11> */
[----:B------:R-:W0:Y:S01]  /*0d80*/  @!P1 LDG.E R27, desc[UR6][R10.64] ;  /* 0x000000060a1b9981 */ /* 0x000e22000c1e1900 */
[----:B------:R-:W-:-:S04]  /*0d90*/  IADD3 R15, PT, PT, R13, 0x100, RZ ;  /* 0x000001000d0f7810 */ /* 0x000fc80007ffe0ff */
[----:B------:R-:W-:Y:S01]  /*0da0*/  ISETP.GE.AND P0, PT, R15, R0, PT ;  /* 0x000000000f00720c */ /* 0x000fe20003f06270 */
[----:B0-----:R-:W-:-:S12]  /*0db0*/  @!P1 IMAD.WIDE R20, R27, 0x4, R20 ;  /* 0x000000041b149825 */ /* 0x001fd800078e0214 */
[----:B------:R-:W0:Y:S01]  /*0dc0*/  @!P0 LDC.64 R16, c[0x0][0x3a0] ;  /* 0x0000e800ff108b82 */ /* 0x000e220000000a00 */
[----:B------:R-:W3:Y:S01]  /*0dd0*/  @!P1 LDG.E R21, desc[UR6][R20.64] ;  /* 0x0000000614159981 */ /* 0x000ee2000c1e1900 */
[----:B------:R-:W-:-:S05]  /*0de0*/  IMAD.WIDE R14, R25, 0x4, R4 ;  /* 0x00000004190e7825 */ /* 0x000fca00078e0204 */
[----:B---3--:R3:W-:Y:S04]  /*0df0*/  @!P1 STG.E desc[UR6][R14.64], R21 ;  /* 0x000000150e009986 */ /* 0x0087e8000c101906 */
[----:B------:R-:W0:Y:S01]  /*0e00*/  @!P0 LDG.E R25, desc[UR6][R10.64+0x200] ;  /* 0x000200060a198981 */ /* 0x000e22000c1e1900 */
[----:B--2---:R-:W-:-:S04]  /*0e10*/  IADD3 R19, PT, PT, R13, 0x180, RZ ;  /* 0x000001800d137810 */ /* 0x004fc80007ffe0ff */
[----:B------:R-:W-:-:S13]  /*0e20*/  ISETP.GE.AND P1, PT, R19, R0, PT ;  /* 0x000000001300720c */ /* 0x000fda0003f26270 */
[----:B------:R-:W2:Y:S01]  /*0e30*/  @!P1 LDC.64 R18, c[0x0][0x3a0] ;  /* 0x0000e800ff129b82 */ /* 0x000ea20000000a00 */
[----:B0-----:R-:W-:-:S05]  /*0e40*/  @!P0 IMAD.WIDE R16, R25, 0x4, R16 ;  /* 0x0000000419108825 */ /* 0x001fca00078e0210 */
[----:B------:R-:W4:Y:S04]  /*0e50*/  @!P0 LDG.E R23, desc[UR6][R16.64] ;  /* 0x0000000610178981 */ /* 0x000f28000c1e1900 */
[----:B----4-:R0:W-:Y:S04]  /*0e60*/  @!P0 STG.E desc[UR6][R14.64+0x200], R23 ;  /* 0x000200170e008986 */ /* 0x0101e8000c101906 */
[----:B------:R-:W2:Y:S02]  /*0e70*/  @!P1 LDG.E R25, desc[UR6][R10.64+0x400] ;  /* 0x000400060a199981 */ /* 0x000ea4000c1e1900 */
[----:B--2---:R-:W-:-:S05]  /*0e80*/  @!P1 IMAD.WIDE R18, R25, 0x4, R18 ;  /* 0x0000000419129825 */ /* 0x004fca00078e0212 */
[----:B---3--:R-:W2:Y:S01]  /*0e90*/  @!P1 LDG.E R21, desc[UR6][R18.64] ;  /* 0x0000000612159981 */ /* 0x008ea2000c1e1900 */
[----:B------:R-:W-:-:S05]  /*0ea0*/  VIADD R25, R13, 0x200 ;  /* 0x000002000d197836 */ /* 0x000fca0000000000 */
[----:B------:R-:W-:-:S13]  /*0eb0*/  ISETP.GE.AND P0, PT, R25, R0, PT ;  /* 0x000000001900720c */ /* 0x000fda0003f06270 */
[----:B------:R-:W3:Y:S01]  /*0ec0*/  @!P0 LDC.64 R16, c[0x0][0x3a0] ;  /* 0x0000e800ff108b82 */ /* 0x000ee20000000a00 */
[----:B--2---:R2:W-:Y:S04]  /*0ed0*/  @!P1 STG.E desc[UR6][R14.64+0x400], R21 ;  /* 0x000400150e009986 */ /* 0x0045e8000c101906 */
[----:B------:R-:W3:Y:S02]  /*0ee0*/  @!P0 LDG.E R25, desc[UR6][R10.64+0x600] ;  /* 0x000600060a198981 */ /* 0x000ee4000c1e1900 */
[----:B---3--:R-:W-:-:S05]  /*0ef0*/  @!P0 IMAD.WIDE R16, R25, 0x4, R16 ;  /* 0x0000000419108825 */ /* 0x008fca00078e0210 */
[----:B0-----:R-:W3:Y:S01]  /*0f00*/  @!P0 LDG.E R23, desc[UR6][R16.64] ;  /* 0x0000000610178981 */ /* 0x001ee2000c1e1900 */
[----:B------:R-:W-:-:S04]  /*0f10*/  IADD3 R25, PT, PT, R13, 0x280, RZ ;  /* 0x000002800d197810 */ /* 0x000fc80007ffe0ff */
[----:B------:R-:W-:-:S13]  /*0f20*/  ISETP.GE.AND P1, PT, R25, R0, PT ;  /* 0x000000001900720c */ /* 0x000fda0003f26270 */
[----:B------:R-:W0:Y:S01]  /*0f30*/  @!P1 LDC.64 R18, c[0x0][0x3a0] ;  /* 0x0000e800ff129b82 */ /* 0x000e220000000a00 */
[----:B---3--:R3:W-:Y:S04]  /*0f40*/  @!P0 STG.E desc[UR6][R14.64+0x600], R23 ;  /* 0x000600170e008986 */ /* 0x0087e8000c101906 */
[----:B------:R-:W0:Y:S01]  /*0f50*/  @!P1 LDG.E R25, desc[UR6][R10.64+0x800] ;  /* 0x000800060a199981 */ /* 0x000e22000c1e1900 */
[----:B--2---:R-:W-:-:S04]  /*0f60*/  IADD3 R21, PT, PT, R13, 0x300, RZ ;  /* 0x000003000d157810 */ /* 0x004fc80007ffe0ff */
[----:B------:R-:W-:-:S13]  /*0f70*/  ISETP.GE.AND P0, PT, R21, R0, PT ;  /* 0x000000001500720c */ /* 0x000fda0003f06270 */
[----:B------:R-:W2:Y:S01]  /*0f80*/  @!P0 LDC.64 R16, c[0x0][0x3a0] ;  /* 0x0000e800ff108b82 */ /* 0x000ea20000000a00 */
[----:B0-----:R-:W-:-:S06]  /*0f90*/  @!P1 IMAD.WIDE R18, R25, 0x4, R18 ;  /* 0x0000000419129825 */ /* 0x001fcc00078e0212 */
[----:B------:R-:W4:Y:S04]  /*0fa0*/  @!P1 LDG.E R19, desc[UR6][R18.64] ;  /* 0x0000000612139981 */ /* 0x000f28000c1e1900 */
[----:B----4-:R3:W-:Y:S04]  /*0fb0*/  @!P1 STG.E desc[UR6][R14.64+0x800], R19 ;  /* 0x000800130e009986 */ /* 0x0107e8000c101906 */
[----:B------:R-:W2:Y:S02]  /*0fc0*/  @!P0 LDG.E R21, desc[UR6][R10.64+0xa00] ;  /* 0x000a00060a158981 */ /* 0x000ea4000c1e1900 */
[----:B--2---:R-:W-:-:S06]  /*0fd0*/  @!P0 IMAD.WIDE R16, R21, 0x4, R16 ;  /* 0x0000000415108825 */ /* 0x004fcc00078e0210 */
[----:B------:R-:W2:Y:S01]  /*0fe0*/  @!P0 LDG.E R17, desc[UR6][R16.64] ;  /* 0x0000000610118981 */ /* 0x000ea2000c1e1900 */
[----:B------:R-:W-:Y:S01]  /*0ff0*/  IADD3 R13, PT, PT, R13, 0x380, RZ ;  /* 0x000003800d0d7810 */ /* 0x000fe20007ffe0ff */
[----:B------:R-:W-:Y:S01]  /*1000*/  BSSY.RECONVERGENT B0, `(.L_x_20) ;  /* 0x000000a000007945 */ /* 0x000fe20003800200 */
[----:B------:R-:W-:-:S04]  /*1010*/  IADD3 R12, PT, PT, R12, 0x8, RZ ;  /* 0x000000080c0c7810 */ /* 0x000fc80007ffe0ff */
[----:B------:R-:W-:Y:S01]  /*1020*/  ISETP.NE.AND P1, PT, R12, R9, PT ;  /* 0x000000090c00720c */ /* 0x000fe20003f25270 */
[----:B--2---:R3:W-:Y:S01]  /*1030*/  @!P0 STG.E desc[UR6][R14.64+0xa00], R17 ;  /* 0x000a00110e008986 */ /* 0x0047e2000c101906 */
[----:B------:R-:W-:-:S13]  /*1040*/  ISETP.GE.AND P0, PT, R13, R0, PT ;  /* 0x000000000d00720c */ /* 0x000fda0003f06270 */
[----:B---3--:R-:W-:Y:S05]  /*1050*/  @P0 BRA `(.L_x_21) ;  /* 0x0000000000100947 */ /* 0x008fea0003800000 */
[----:B------:R-:W1:Y:S02]  /*1060*/  LDG.E R17, desc[UR6][R10.64+0xc00] ;  /* 0x000c00060a117981 */ /* 0x000e64000c1e1900 */
[----:B-1----:R-:W-:-:S06]  /*1070*/  IMAD.WIDE R16, R17, 0x4, R6 ;  /* 0x0000000411107825 */ /* 0x002fcc00078e0206 */
[----:B------:R-:W2:Y:S04]  /*1080*/  LDG.E R17, desc[UR6][R16.64] ;  /* 0x0000000610117981 */ /* 0x000ea8000c1e1900 */
[----:B--2---:R0:W-:Y:S02]  /*1090*/  STG.E desc[UR6][R14.64+0xc00], R17 ;  /* 0x000c00110e007986 */ /* 0x0041e4000c101906 */
.L_x_21:
[----:B------:R-:W-:Y:S05]  /*10a0*/  BSYNC.RECONVERGENT B0 ;  /* 0x0000000000007941 */ /* 0x000fea0003800200 */
.L_x_20:
[----:B------:R-:W-:Y:S05]  /*10b0*/  @P1 BRA `(.L_x_22) ;  /* 0xfffffff800fc1947 */ /* 0x000fea000383ffff */
.L_x_19:
[----:B------:R-:W-:-:S13]  /*10c0*/  ISETP.NE.AND P0, PT, R22, RZ, PT ;  /* 0x000000ff1600720c */ /* 0x000fda0003f05270 */
[----:B------:R-:W-:Y:S05]  /*10d0*/  @!P0 EXIT ;  /* 0x000000000000894d */ /* 0x000fea0003800000 */
[----:B-1----:R-:W1:Y:S01]  /*10e0*/  LDC R6, c[0x0][0x384] ;  /* 0x0000e100ff067b82 */ /* 0x002e620000000800 */
        /* <DEDUP_REMOVED lines=41> */
.L_x_23:
[----:B------:R-:W-:Y:S05]  /*1380*/  @!P0 EXIT ;  /* 0x000000000000894d */ /* 0x000fea0003800000 */
[----:B------:R-:W-:Y:S02]  /*1390*/  ISETP.NE.AND P1, PT, R20, 0x1, PT ;  /* 0x000000011400780c */ /* 0x000fe40003f25270 */
[----:B------:R-:W-:-:S04]  /*13a0*/  LOP3.LUT R6, R6, 0x1, RZ, 0xc0, !PT ;  /* 0x0000000106067812 */ /* 0x000fc800078ec0ff */
[----:B------:R-:W-:-:S07]  /*13b0*/  ISETP.NE.U32.AND P0, PT, R6, 0x1, PT ;  /* 0x000000010600780c */ /* 0x000fce0003f05070 */
[----:B------:R-:W-:Y:S06]  /*13c0*/  @!P1 BRA `(.L_x_24) ;  /* 0x00000000004c9947 */ /* 0x000fec0003800000 */
[----:B01----:R-:W-:-:S04]  /*13d0*/  LEA R13, R9, R8, 0x7 ;  /* 0x00000008090d7211 */ /* 0x003fc800078e38ff */
        /* <DEDUP_REMOVED lines=18> */
.L_x_24:
[----:B------:R-:W-:Y:S05]  /*1500*/  @P0 EXIT ;  /* 0x000000000000094d */ /* 0x000fea0003800000 */
[----:B0-----:R-:W-:-:S04]  /*1510*/  LEA R9, R9, R8, 0x7 ;  /* 0x0000000809097211 */ /* 0x001fc800078e38ff */
[----:B------:R-:W-:-:S13]  /*1520*/  ISETP.GE.AND P0, PT, R9, R0, PT ;  /* 0x000000000900720c */ /* 0x000fda0003f06270 */
[----:B------:R-:W-:Y:S05]  /*1530*/  @P0 EXIT ;  /* 0x000000000000094d */ /* 0x000fea0003800000 */
[----:B------:R-:W-:Y:S01]  /*1540*/  IMAD.WIDE R2, R9, 0x4, R2 ;  /* 0x0000000409027825 */ /* 0x000fe200078e0202 */
[----:B--2---:R-:W0:Y:S05]  /*1550*/  LDC.64 R6, c[0x0][0x3a0] ;  /* 0x0000e800ff067b82 */ /* 0x004e2a0000000a00 */
[----:B------:R-:W0:Y:S02]  /*1560*/  LDG.E R3, desc[UR6][R2.64] ;  /* 0x0000000602037981 */ /* 0x000e24000c1e1900 */
[----:B0-----:R-:W-:-:S06]  /*1570*/  IMAD.WIDE R6, R3, 0x4, R6 ;  /* 0x0000000403067825 */ /* 0x001fcc00078e0206 */
[----:B------:R-:W2:Y:S01]  /*1580*/  LDG.E R7, desc[UR6][R6.64] ;  /* 0x0000000606077981 */ /* 0x000ea2000c1e1900 */
[----:B------:R-:W-:-:S05]  /*1590*/  IMAD.WIDE R4, R9, 0x4, R4 ;  /* 0x0000000409047825 */ /* 0x000fca00078e0204 */
[----:B--2---:R-:W-:Y:S01]  /*15a0*/  STG.E desc[UR6][R4.64], R7 ;  /* 0x0000000704007986 */ /* 0x004fe2000c101906 */
[----:B------:R-:W-:Y:S05]  /*15b0*/  EXIT ;  /* 0x000000000000794d */ /* 0x000fea0003800000 */
.L_x_25:
        /* <DEDUP_REMOVED lines=12> */
.L_x_31:


//--------------------- .text._ZN3cub18CUB_300001_SM_10006detail8for_each13static_kernelINS2_12policy_hub_t12policy_500_tEmN6thrust24THRUST_300001_SM_1000_NS8cuda_cub20__uninitialized_fill7functorINS7_10device_ptrIiEEiEEEEvT0_T1_ --------------------------
	.section	.text._ZN3cub18CUB_300001_SM_10006detail8for_each13static_kernelINS2_12policy_hub_t12policy_500_tEmN6thrust24THRUST_300001_SM_1000_NS8cuda_cub20__uninitialized_fill7functorINS7_10device_ptrIiEEiEEEEvT0_T1_,"ax",@progbits
	.align	128
        .global         _ZN3cub18CUB_300001_SM_10006detail8for_each13static_kernelINS2_12policy_hub_t12policy_500_tEmN6thrust24THRUST_300001_SM_1000_NS8cuda_cub20__uninitialized_fill7functorINS7_10device_ptrIiEEiEEEEvT0_T1_
        .type           _ZN3cub18CUB_300001_SM_10006detail8for_each13static_kernelINS2_12policy_hub_t12policy_500_tEmN6thrust24THRUST_300001_SM_1000_NS8cuda_cub20__uninitialized_fill7functorINS7_10device_ptrIiEEiEEEEvT0_T1_,@function
        .size           _ZN3cub18CUB_300001_SM_10006detail8for_each13static_kernelINS2_12policy_hub_t12policy_500_tEmN6thrust24THRUST_300001_SM_1000_NS8cuda_cub20__uninitialized_fill7functorINS7_10device_ptrIiEEiEEEEvT0_T1_,(.L_x_32 - _ZN3cub18CUB_300001_SM_10006detail8for_each13static_kernelINS2_12policy_hub_t12policy_500_tEmN6thrust24THRUST_300001_SM_1000_NS8cuda_cub20__uninitialized_fill7functorINS7_10device_ptrIiEEiEEEEvT0_T1_)
        .other          _ZN3cub18CUB_300001_SM_10006detail8for_each13static_kernelINS2_12policy_hub_t12policy_500_tEmN6thrust24THRUST_300001_SM_1000_NS8cuda_cub20__uninitialized_fill7functorINS7_10device_ptrIiEEiEEEEvT0_T1_,@"STO_CUDA_ENTRY STV_DEFAULT"
_ZN3cub18CUB_300001_SM_10006detail8for_each13static_kernelINS2_12policy_hub_t12policy_500_tEmN6thrust24THRUST_300001_SM_1000_NS8cuda_cub20__uninitialized_fill7functorINS7_10device_ptrIiEEiEEEEvT0_T1_:
.text._ZN3cub18CUB_300001_SM_10006detail8for_each13static_kernelINS2_12policy_hub_t12policy_500_tEmN6thrust24THRUST_300001_SM_1000_NS8cuda_cub20__uninitialized_fill7functorINS7_10device_ptrIiEEiEEEEvT0_T1_:
[----:B------:R-:W-:Y:S08]  /*0000*/  LDC R1, c[0x0][0x37c] ;  /* 0x0000df00ff017b82 */ /* 0x000ff00000000800 */
[----:B------:R-:W0:Y:S01]  /*0010*/  S2UR UR4, SR_CTAID.X ;  /* 0x00000000000479c3 */ /* 0x000e220000002500 */
[----:B------:R-:W1:Y:S01]  /*0020*/  LDCU.64 UR6, c[0x0][0x380] ;  /* 0x00007000ff0677ac */ /* 0x000e620008000a00 */
[----:B------:R-:W2:Y:S01]  /*0030*/  LDCU.64 UR8, c[0x0][0x358] ;  /* 0x00006b00ff0877ac */ /* 0x000ea20008000a00 */
[----:B0-----:R-:W-:-:S04]  /*0040*/  UIMAD.WIDE.U32 UR4, UR4, 0x200, URZ ;  /* 0x00000200040478a5 */ /* 0x001fc8000f8e00ff */
[----:B-1----:R-:W-:-:S04]  /*0050*/  UIADD3 UR6, UP0, UPT, -UR4, UR6, URZ ;  /* 0x0000000604067290 */ /* 0x002fc8000ff1e1ff */
[----:B------:R-:W-:Y:S02]  /*0060*/  UIADD3.X UR7, UPT, UPT, ~UR5, UR7, URZ, UP0, !UPT ;  /* 0x0000000705077290 */ /* 0x000fe400087fe5ff */
[----:B------:R-:W-:-:S04]  /*0070*/  UISETP.GE.U32.AND UP0, UPT, UR6, 0x200, UPT ;  /* 0x000002000600788c */ /* 0x000fc8000bf06070 */
[----:B------:R-:W-:-:S09]  /*0080*/  UISETP.GE.U32.AND.EX UP0, UPT, UR7, URZ, UPT, UP0 ;  /* 0x000000ff0700728c */ /* 0x000fd2000bf06100 */
[----:B--2---:R-:W-:Y:S05]  /*0090*/  BRA.U !UP0, `(.L_x_26) ;  /* 0x0000000108287547 */ /* 0x004fea000b800000 */
[----:B------:R-:W0:Y:S01]  /*00a0*/  S2R R0, SR_TID.X ;  /* 0x0000000000007919 */ /* 0x000e220000002100 */
[----:B------:R-:W1:Y:S01]  /*00b0*/  LDCU.64 UR6, c[0x0][0x388] ;  /* 0x00007100ff0677ac */ /* 0x000e620008000a00 */
[----:B------:R-:W2:Y:S01]  /*00c0*/  LDC R5, c[0x0][0x390] ;  /* 0x0000e400ff057b82 */ /* 0x000ea20000000800 */
[----:B0-----:R-:W-:-:S05]  /*00d0*/  IADD3 R0, P0, PT, R0, UR4, RZ ;  /* 0x0000000400007c10 */ /* 0x001fca000ff1e0ff */
[----:B------:R-:W-:Y:S01]  /*00e0*/  IMAD.X R3, RZ, RZ, UR5, P0 ;  /* 0x00000005ff037e24 */ /* 0x000fe200080e06ff */
[----:B-1----:R-:W-:-:S04]  /*00f0*/  LEA R2, P0, R0, UR6, 0x2 ;  /* 0x0000000600027c11 */ /* 0x002fc8000f8010ff */
[----:B------:R-:W-:-:S05]  /*0100*/  LEA.HI.X R3, R0, UR7, R3, 0x2, P0 ;  /* 0x0000000700037c11 */ /* 0x000fca00080f1403 */
[----:B--2---:R-:W-:Y:S04]  /*0110*/  STG.E desc[UR8][R2.64], R5 ;  /* 0x0000000502007986 */ /* 0x004fe8000c101908 */
[----:B------:R-:W-:Y:S01]  /*0120*/  STG.E desc[UR8][R2.64+0x400], R5 ;  /* 0x0004000502007986 */ /* 0x000fe2000c101908 */
[----:B------:R-:W-:Y:S05]  /*0130*/  EXIT ;  /* 0x000000000000794d */ /* 0x000fea0003800000 */
.L_x_26:
[----:B------:R-:W0:Y:S01]  /*0140*/  S2R R0, SR_TID.X ;  /* 0x0000000000007919 */ /* 0x000e220000002100 */
[----:B------:R-:W-:Y:S01]  /*0150*/  IMAD.U32 R2, RZ, RZ, UR7 ;  /* 0x00000007ff027e24 */ /* 0x000fe2000f8e00ff */
[----:B------:R-:W1:Y:S01]  /*0160*/  LDCU.64 UR10, c[0x0][0x388] ;  /* 0x00007100ff0a77ac */ /* 0x000e620008000a00 */
[----:B------:R-:W-:Y:S01]  /*0170*/  IMAD.U32 R4, RZ, RZ, UR7 ;  /* 0x00000007ff047e24 */ /* 0x000fe2000f8e00ff */
[----:B0-----:R-:W-:-:S04]  /*0180*/  ISETP.LT.U32.AND P0, PT, R0, UR6, PT ;  /* 0x0000000600007c0c */ /* 0x001fc8000bf01070 */
[----:B------:R-:W-:Y:S01]  /*0190*/  ISETP.GT.U32.AND.EX P0, PT, R2, RZ, PT, P0 ;  /* 0x000000ff0200720c */ /* 0x000fe20003f04100 */
[C---:B------:R-:W-:Y:S01]  /*01a0*/  VIADD R2, R0.reuse, 0x100 ;  /* 0x0000010000027836 */ /* 0x040fe20000000000 */
[----:B------:R-:W-:-:S04]  /*01b0*/  IADD3 R0, P2, PT, R0, UR4, RZ ;  /* 0x0000000400007c10 */ /* 0x000fc8000ff5e0ff */
[----:B------:R-:W-:Y:S01]  /*01c0*/  ISETP.LT.U32.AND P1, PT, R2, UR6, PT ;  /* 0x0000000602007c0c */ /* 0x000fe2000bf21070 */
[----:B------:R-:W-:Y:S01]  /*01d0*/  IMAD.X R3, RZ, RZ, UR5, P2 ;  /* 0x00000005ff037e24 */ /* 0x000fe200090e06ff */
[----:B-1----:R-:W-:Y:S02]  /*01e0*/  LEA R2, P2, R0, UR10, 0x2 ;  /* 0x0000000a00027c11 */ /* 0x002fe4000f8410ff */
[----:B------:R-:W-:Y:S02]  /*01f0*/  ISETP.GT.U32.AND.EX P1, PT, R4, RZ, PT, P1 ;  /* 0x000000ff0400720c */ /* 0x000fe40003f24110 */
[----:B------:R-:W-:Y:S01]  /*0200*/  LEA.HI.X R3, R0, UR11, R3, 0x2, P2 ;  /* 0x0000000b00037c11 */ /* 0x000fe200090f1403 */
[----:B------:R-:W0:Y:S04]  /*0210*/  @P0 LDC R5, c[0x0][0x390] ;  /* 0x0000e400ff050b82 */ /* 0x000e280000000800 */
[----:B0-----:R0:W-:Y:S06]  /*0220*/  @P0 STG.E desc[UR8][R2.64], R5 ;  /* 0x0000000502000986 */ /* 0x0011ec000c101908 */
[----:B------:R-:W-:Y:S05]  /*0230*/  @!P1 EXIT ;  /* 0x000000000000994d */ /* 0x000fea0003800000 */
[----:B0-----:R-:W0:Y:S02]  /*0240*/  LDC R5, c[0x0][0x390] ;  /* 0x0000e400ff057b82 */ /* 0x001e240000000800 */
[----:B0-----:R-:W-:Y:S01]  /*0250*/  STG.E desc[UR8][R2.64+0x400], R5 ;  /* 0x0004000502007986 */ /* 0x001fe2000c101908 */
[----:B------:R-:W-:Y:S05]  /*0260*/  EXIT ;  /* 0x000000000000794d */ /* 0x000fea0003800000 */
.L_x_27:
        /* <DEDUP_REMOVED lines=9> */
.L_x_32:


//--------------------- .text._ZN3cub18CUB_300001_SM_10006detail11EmptyKernelIvEEvv --------------------------
	.section	.text._ZN3cub18CUB_300001_SM_10006detail11EmptyKernelIvEEvv,"ax",@progbits
	.align	128
        .global         _ZN3cub18CUB_300001_SM_10006detail11EmptyKernelIvEEvv
        .type           _ZN3cub18CUB_300001_SM_10006detail11EmptyKernelIvEEvv,@function
        .size           _ZN3cub18CUB_300001_SM_10006detail11EmptyKernelIvEEvv,(.L_x_33 - _ZN3cub18CUB_300001_SM_10006detail11EmptyKernelIvEEvv)
        .other          _ZN3cub18CUB_300001_SM_10006detail11EmptyKernelIvEEvv,@"STO_CUDA_ENTRY STV_DEFAULT"
_ZN3cub18CUB_300001_SM_10006detail11EmptyKernelIvEEvv:
.text._ZN3cub18CUB_300001_SM_10006detail11EmptyKernelIvEEvv:
[----:B------:R-:W-:Y:S01]  /*0000*/  LDC R1, c[0x0][0x37c] ;  /* 0x0000df00ff017b82 */ /* 0x000fe20000000800 */
[----:B------:R-:W-:Y:S05]  /*0010*/  EXIT ;  /* 0x000000000000794d */ /* 0x000fea0003800000 */
.L_x_28:
        /* <DEDUP_REMOVED lines=14> */
.L_x_33:


//--------------------- .text._Z5gFuncPiii        --------------------------
	.section	.text._Z5gFuncPiii,"ax",@progbits
	.align	128
        .global         _Z5gFuncPiii
        .type           _Z5gFuncPiii,@function
        .size           _Z5gFuncPiii,(.L_x_34 - _Z5gFuncPiii)
        .other          _Z5gFuncPiii,@"STO_CUDA_ENTRY STV_DEFAULT"
_Z5gFuncPiii:
.text._Z5gFuncPiii:
[----:B------:R-:W-:Y:S01]  /*0000*/  LDC R1, c[0x0][0x37c] ;  /* 0x0000df00ff017b82 */ /* 0x000fe20000000800 */
[----:B------:R-:W0:Y:S07]  /*0010*/  S2R R13, SR_TID.Y ;  /* 0x00000000000d7919 */ /* 0x000e2e0000002200 */
[----:B------:R-:W1:Y:S01]  /*0020*/  LDC R0, c[0x0][0x360] ;  /* 0x0000d800ff007b82 */ /* 0x000e620000000800 */
[----:B------:R-:W2:Y:S01]  /*0030*/  LDCU.64 UR6, c[0x0][0x388] ;  /* 0x00007100ff0677ac */ /* 0x000ea20008000a00 */
[----:B------:R-:W1:Y:S06]  /*0040*/  S2R R11, SR_TID.X ;  /* 0x00000000000b7919 */ /* 0x000e6c0000002100 */
[----:B------:R-:W0:Y:S08]  /*0050*/  S2UR UR5, SR_CTAID.Y ;  /* 0x00000000000579c3 */ /* 0x000e300000002600 */
[----:B------:R-:W0:Y:S08]  /*0060*/  LDC R2, c[0x0][0x364] ;  /* 0x0000d900ff027b82 */ /* 0x000e300000000800 */
[----:B------:R-:W1:Y:S01]  /*0070*/  S2UR UR4, SR_CTAID.X ;  /* 0x00000000000479c3 */ /* 0x000e620000002500 */
[----:B0-----:R-:W-:-:S05]  /*0080*/  IMAD R7, R2, UR5, R13 ;  /* 0x0000000502077c24 */ /* 0x001fca000f8e020d */
[----:B--2---:R-:W-:Y:S01]  /*0090*/  ISETP.GE.U32.AND P0, PT, R7, UR7, PT ;  /* 0x0000000707007c0c */ /* 0x004fe2000bf06070 */
[----:B-1----:R-:W-:-:S05]  /*00a0*/  IMAD R0, R0, UR4, R11 ;  /* 0x0000000400007c24 */ /* 0x002fca000f8e020b */
[----:B------:R-:W-:-:S13]  /*00b0*/  ISETP.GE.U32.OR P0, PT, R0, UR6, P0 ;  /* 0x0000000600007c0c */ /* 0x000fda0008706470 */
[----:B------:R-:W-:Y:S05]  /*00c0*/  @P0 EXIT ;  /* 0x000000000000094d */ /* 0x000fea0003800000 */
[----:B------:R-:W0:Y:S01]  /*00d0*/  LDC.64 R2, c[0x0][0x380] ;  /* 0x0000e000ff027b82 */ /* 0x000e220000000a00 */
[----:B------:R-:W1:Y:S01]  /*00e0*/  LDCU.64 UR4, c[0x0][0x358] ;  /* 0x00006b00ff0477ac */ /* 0x000e620008000a00 */
[----:B------:R-:W-:-:S04]  /*00f0*/  IMAD R5, R0, UR7, R7 ;  /* 0x0000000700057c24 */ /* 0x000fc8000f8e0207 */
[----:B0-----:R-:W-:-:S06]  /*0100*/  IMAD.WIDE.U32 R4, R5, 0x4, R2 ;  /* 0x0000000405047825 */ /* 0x001fcc00078e0002 */
[----:B-1----:R-:W2:Y:S01]  /*0110*/  LDG.E R4, desc[UR4][R4.64] ;  /* 0x0000000404047981 */ /* 0x002ea2000c1e1900 */
[----:B------:R-:W-:Y:S01]  /*0120*/  MOV R6, 0x400 ;  /* 0x0000040000067802 */ /* 0x000fe20000000f00 */
[----:B------:R-:W-:Y:S01]  /*0130*/  IMAD R7, R7, UR6, R0 ;  /* 0x0000000607077c24 */ /* 0x000fe2000f8e0200 */
[----:B------:R-:W0:Y:S03]  /*0140*/  S2R R9, SR_CgaCtaId ;  /* 0x0000000000097919 */ /* 0x000e260000008800 */
[----:B------:R-:W-:Y:S01]  /*0150*/  IMAD.WIDE.U32 R2, R7, 0x4, R2 ;  /* 0x0000000407027825 */ /* 0x000fe200078e0002 */
[----:B0-----:R-:W-:-:S05]  /*0160*/  LEA R6, R9, R6, 0x18 ;  /* 0x0000000609067211 */ /* 0x001fca00078ec0ff */
[----:B------:R-:W-:-:S05]  /*0170*/  IMAD R6, R13, 0x84, R6 ;  /* 0x000000840d067824 */ /* 0x000fca00078e0206 */
[----:B------:R-:W-:-:S05]  /*0180*/  LEA R9, R11, R6, 0x2 ;  /* 0x000000060b097211 */ /* 0x000fca00078e10ff */
[----:B--2---:R-:W-:Y:S01]  /*0190*/  STS [R9], R4 ;  /* 0x0000000409007388 */ /* 0x004fe20000000800 */
[----:B------:R-:W-:Y:S06]  /*01a0*/  BAR.SYNC.DEFER_BLOCKING 0x0 ;  /* 0x0000000000007b1d */ /* 0x000fec0000010000 */
[----:B------:R-:W0:Y:S04]  /*01b0*/  LDS R11, [R9] ;  /* 0x00000000090b7984 */ /* 0x000e280000000800 */
[----:B0-----:R-:W-:Y:S01]  /*01c0*/  STG.E desc[UR4][R2.64], R11 ;  /* 0x0000000b02007986 */ /* 0x001fe2000c101904 */
[----:B------:R-:W-:Y:S05]  /*01d0*/  EXIT ;  /* 0x000000000000794d */ /* 0x000fea0003800000 */
.L_x_29:
        /* <DEDUP_REMOVED lines=10> */
.L_x_34:


//--------------------- .nv.shared.reserved.0     --------------------------
	.section	.nv.shared.reserved.0,"aw",@nobits
	.weak		__nv_reservedSMEM_offset_0_alias
	.size		__nv_reservedSMEM_offset_0_alias, 0, 64
	.other		__nv_reservedSMEM_offset_0_alias,@"STO_CUDA_RESERVED_SHARED STV_DEFAULT"
__nv_reservedSMEM_offset_0_alias:
	.zero		0
	.zero		64


//--------------------- .nv.global                --------------------------
	.section	.nv.global,"aw",@nobits
.nv.global:
	.type		_ZN34_INTERNAL_0a80567a_4_k_cu_a86782ed6thrust24THRUST_300001_SM_1000_NS3seqE,@object
	.size		_ZN34_INTERNAL_0a80567a_4_k_cu_a86782ed6thrust24THRUST_300001_SM_1000_NS3seqE,(_ZN34_INTERNAL_0a80567a_4_k_cu_a86782ed4cuda3std3__48in_placeE - _ZN34_INTERNAL_0a80567a_4_k_cu_a86782ed6thrust24THRUST_300001_SM_1000_NS3seqE)
_ZN34_INTERNAL_0a80567a_4_k_cu_a86782ed6thrust24THRUST_300001_SM_1000_NS3seqE:
	.zero		1
	.type		_ZN34_INTERNAL_0a80567a_4_k_cu_a86782ed4cuda3std3__48in_placeE,@object
	.size		_ZN34_INTERNAL_0a80567a_4_k_cu_a86782ed4cuda3std3__48in_placeE,(_ZN34_INTERNAL_0a80567a_4_k_cu_a86782ed4cuda3std6ranges3__45__cpo4sizeE - _ZN34_INTERNAL_0a80567a_4_k_cu_a86782ed4cuda3std3__48in_placeE)
_ZN34_INTERNAL_0a80567a_4_k_cu_a86782ed4cuda3std3__48in_placeE:
	.zero		1
	.type		_ZN34_INTERNAL_0a80567a_4_k_cu_a86782ed4cuda3std6ranges3__45__cpo4sizeE,@object
	.size		_ZN34_INTERNAL_0a80567a_4_k_cu_a86782ed4cuda3std6ranges3__45__cpo4sizeE,(_ZN34_INTERNAL_0a80567a_4_k_cu_a86782ed6thrust24THRUST_300001_SM_1000_NS12placeholders2_3E - _ZN34_INTERNAL_0a80567a_4_k_cu_a86782ed4cuda3std6ranges3__45__cpo4sizeE)
_ZN34_INTERNAL_0a80567a_4_k_cu_a86782ed4cuda3std6ranges3__45__cpo4sizeE:
	.zero		1
	.type		_ZN34_INTERNAL_0a80567a_4_k_cu_a86782ed6thrust24THRUST_300001_SM_1000_NS12placeholders2_3E,@object
	.size		_ZN34_INTERNAL_0a80567a_4_k_cu_a86782ed6thrust24THRUST_300001_SM_1000_NS12placeholders2_3E,(_ZN34_INTERNAL_0a80567a_4_k_cu_a86782ed4cuda3std3__45__cpo6cbeginE - _ZN34_INTERNAL_0a80567a_4_k_cu_a86782ed6thrust24THRUST_300001_SM_1000_NS12placeholders2_3E)
_ZN34_INTERNAL_0a80567a_4_k_cu_a86782ed6thrust24THRUST_300001_SM_1000_NS12placeholders2_3E:
	.zero		1
	.type		_ZN34_INTERNAL_0a80567a_4_k_cu_a86782ed4cuda3std3__45__cpo6cbeginE,@object
	.size		_ZN34_INTERNAL_0a80567a_4_k_cu_a86782ed4cuda3std3__45__cpo6cbeginE,(_ZN34_INTERNAL_0a80567a_4_k_cu_a86782ed4cuda3std6ranges3__45__cpo6cbeginE - _ZN34_INTERNAL_0a80567a_4_k_cu_a86782ed4cuda3std3__45__cpo6cbeginE)
_ZN34_INTERNAL_0a80567a_4_k_cu_a86782ed4cuda3std3__45__cpo6cbeginE:
	.zero		1
	.type		_ZN34_INTERNAL_0a80567a_4_k_cu_a86782ed4cuda3std6ranges3__45__cpo6cbeginE,@object
	.size		_ZN34_INTERNAL_0a80567a_4_k_cu_a86782ed4cuda3std6ranges3__45__cpo6cbeginE,(_ZN34_INTERNAL_0a80567a_4_k_cu_a86782ed6thrust24THRUST_300001_SM_1000_NS12placeholders2_7E - _ZN34_INTERNAL_0a80567a_4_k_cu_a86782ed4cuda3std6ranges3__45__cpo6cbeginE)
_ZN34_INTERNAL_0a80567a_4_k_cu_a86782ed4cuda3std6ranges3__45__cpo6cbeginE:
	.zero		1
	.type		_ZN34_INTERNAL_0a80567a_4_k_cu_a86782ed6thrust24THRUST_300001_SM_1000_NS12placeholders2_7E,@object
	.size		_ZN34_INTERNAL_0a80567a_4_k_cu_a86782ed6thrust24THRUST_300001_SM_1000_NS12placeholders2_7E,(_ZN34_INTERNAL_0a80567a_4_k_cu_a86782ed4cuda3std3__45__cpo7crbeginE - _ZN34_INTERNAL_0a80567a_4_k_cu_a86782ed6thrust24THRUST_300001_SM_1000_NS12placeholders2_7E)
_ZN34_INTERNAL_0a80567a_4_k_cu_a86782ed6thrust24THRUST_300001_SM_1000_NS12placeholders2_7E:
	.zero		1
	.type		_ZN34_INTERNAL_0a80567a_4_k_cu_a86782ed4cuda3std3__45__cpo7crbeginE,@object
	.size		_ZN34_INTERNAL_0a80567a_4_k_cu_a86782ed4cuda3std3__45__cpo7crbeginE,(_ZN34_INTERNAL_0a80567a_4_k_cu_a86782ed4cuda3std6ranges3__45__cpo4nextE - _ZN34_INTERNAL_0a80567a_4_k_cu_a86782ed4cuda3std3__45__cpo7crbeginE)
_ZN34_INTERNAL_0a80567a_4_k_cu_a86782ed4cuda3std3__45__cpo7crbeginE:
	.zero		1
	.type		_ZN34_INTERNAL_0a80567a_4_k_cu_a86782ed4cuda3std6ranges3__45__cpo4nextE,@object
	.size		_ZN34_INTERNAL_0a80567a_4_k_cu_a86782ed4cuda3std6ranges3__45__cpo4nextE,(_ZN34_INTERNAL_0a80567a_4_k_cu_a86782ed4cuda3std6ranges3__45__cpo4swapE - _ZN34_INTERNAL_0a80567a_4_k_cu_a86782ed4cuda3std6ranges3__45__cpo4nextE)
_ZN34_INTERNAL_0a80567a_4_k_cu_a86782ed4cuda3std6ranges3__45__cpo4nextE:
	.zero		1
	.type		_ZN34_INTERNAL_0a80567a_4_k_cu_a86782ed4cuda3std6ranges3__45__cpo4swapE,@object
	.size		_ZN34_INTERNAL_0a80567a_4_k_cu_a86782ed4cuda3std6ranges3__45__cpo4swapE,(_ZN34_INTERNAL_0a80567a_4_k_cu_a86782ed6thrust24THRUST_300001_SM_1000_NS8cuda_cub10par_nosyncE - _ZN34_INTERNAL_0a80567a_4_k_cu_a86782ed4cuda3std6ranges3__45__cpo4swapE)
_ZN34_INTERNAL_0a80567a_4_k_cu_a86782ed4cuda3std6ranges3__45__cpo4swapE:
	.zero		1
	.type		_ZN34_INTERNAL_0a80567a_4_k_cu_a86782ed6thrust24THRUST_300001_SM_1000_NS8cuda_cub10par_nosyncE,@object
	.size		_ZN34_INTERNAL_0a80567a_4_k_cu_a86782ed6thrust24THRUST_300001_SM_1000_NS8cuda_cub10par_nosyncE,(_ZN34_INTERNAL_0a80567a_4_k_cu_a86782ed6thrust24THRUST_300001_SM_1000_NS12placeholders2_9E - _ZN34_INTERNAL_0a80567a_4_k_cu_a86782ed6thrust24THRUST_300001_SM_1000_NS8cuda_cub10par_nosyncE)
_ZN34_INTERNAL_0a80567a_4_k_cu_a86782ed6thrust24THRUST_300001_SM_1000_NS8cuda_cub10par_nosyncE:
	.zero		1
	.type		_ZN34_INTERNAL_0a80567a_4_k_cu_a86782ed6thrust24THRUST_300001_SM_1000_NS12placeholders2_9E,@object
	.size		_ZN34_INTERNAL_0a80567a_4_k_cu_a86782ed6thrust24THRUST_300001_SM_1000_NS12placeholders2_9E,(_ZN34_INTERNAL_0a80567a_4_k_cu_a86782ed4cuda3std3__436_GLOBAL__N__0a80567a_4_k_cu_a86782ed6ignoreE - _ZN34_INTERNAL_0a80567a_4_k_cu_a86782ed6thrust24THRUST_300001_SM_1000_NS12placeholders2_9E)
_ZN34_INTERNAL_0a80567a_4_k_cu_a86782ed6thrust24THRUST_300001_SM_1000_NS12placeholders2_9E:
	.zero		1
	.type		_ZN34_INTERNAL_0a80567a_4_k_cu_a86782ed4cuda3std3__436_GLOBAL__N__0a80567a_4_k_cu_a86782ed6ignoreE,@object
	.size		_ZN34_INTERNAL_0a80567a_4_k_cu_a86782ed4cuda3std3__436_GLOBAL__N__0a80567a_4_k_cu_a86782ed6ignoreE,(_ZN34_INTERNAL_0a80567a_4_k_cu_a86782ed4cuda3std6ranges3__45__cpo4dataE - _ZN34_INTERNAL_0a80567a_4_k_cu_a86782ed4cuda3std3__436_GLOBAL__N__0a80567a_4_k_cu_a86782ed6ignoreE)
_ZN34_INTERNAL_0a80567a_4_k_cu_a86782ed4cuda3std3__436_GLOBAL__N__0a80567a_4_k_cu_a86782ed6ignoreE:
	.zero		1
	.type		_ZN34_INTERNAL_0a80567a_4_k_cu_a86782ed4cuda3std6ranges3__45__cpo4dataE,@object
	.size		_ZN34_INTERNAL_0a80567a_4_k_cu_a86782ed4cuda3std6ranges3__45__cpo4dataE,(_ZN34_INTERNAL_0a80567a_4_k_cu_a86782ed6thrust24THRUST_300001_SM_1000_NS12placeholders2_1E - _ZN34_INTERNAL_0a80567a_4_k_cu_a86782ed4cuda3std6ranges3__45__cpo4dataE)
_ZN34_INTERNAL_0a80567a_4_k_cu_a86782ed4cuda3std6ranges3__45__cpo4dataE:
	.zero		1
	.type		_ZN34_INTERNAL_0a80567a_4_k_cu_a86782ed6thrust24THRUST_300001_SM_1000_NS12placeholders2_1E,@object
	.size		_ZN34_INTERNAL_0a80567a_4_k_cu_a86782ed6thrust24THRUST_300001_SM_1000_NS12placeholders2_1E,(_ZN34_INTERNAL_0a80567a_4_k_cu_a86782ed4cuda3std3__45__cpo5beginE - _ZN34_INTERNAL_0a80567a_4_k_cu_a86782ed6thrust24THRUST_300001_SM_1000_NS12placeholders2_1E)
_ZN34_INTERNAL_0a80567a_4_k_cu_a86782ed6thrust24THRUST_300001_SM_1000_NS12placeholders2_1E:
	.zero		1
	.type		_ZN34_INTERNAL_0a80567a_4_k_cu_a86782ed4cuda3std3__45__cpo5beginE,@object
	.size		_ZN34_INTERNAL_0a80567a_4_k_cu_a86782ed4cuda3std3__45__cpo5beginE,(_ZN34_INTERNAL_0a80567a_4_k_cu_a86782ed4cuda3std6ranges3__45__cpo5beginE - _ZN34_INTERNAL_0a80567a_4_k_cu_a86782ed4cuda3std3__45__cpo5beginE)
_ZN34_INTERNAL_0a80567a_4_k_cu_a86782ed4cuda3std3__45__cpo5beginE:
	.zero		1
	.type		_ZN34_INTERNAL_0a80567a_4_k_cu_a86782ed4cuda3std6ranges3__45__cpo5beginE,@object
	.size		_ZN34_INTERNAL_0a80567a_4_k_cu_a86782ed4cuda3std6ranges3__45__cpo5beginE,(_ZN34_INTERNAL_0a80567a_4_k_cu_a86782ed6thrust24THRUST_300001_SM_1000_NS12placeholders2_5E - _ZN34_INTERNAL_0a80567a_4_k_cu_a86782ed4cuda3std6ranges3__45__cpo5beginE)
_ZN34_INTERNAL_0a80567a_4_k_cu_a86782ed4cuda3std6ranges3__45__cpo5beginE:
	.zero		1
	.type		_ZN34_INTERNAL_0a80567a_4_k_cu_a86782ed6thrust24THRUST_300001_SM_1000_NS12placeholders2_5E,@object
	.size		_ZN34_INTERNAL_0a80567a_4_k_cu_a86782ed6thrust24THRUST_300001_SM_1000_NS12placeholders2_5E,(_ZN34_INTERNAL_0a80567a_4_k_cu_a86782ed4cuda3std3__45__cpo6rbeginE - _ZN34_INTERNAL_0a80567a_4_k_cu_a86782ed6thrust24THRUST_300001_SM_1000_NS12placeholders2_5E)
_ZN34_INTERNAL_0a80567a_4_k_cu_a86782ed6thrust24THRUST_300001_SM_1000_NS12placeholders2_5E:
	.zero		1
	.type		_ZN34_INTERNAL_0a80567a_4_k_cu_a86782ed4cuda3std3__45__cpo6rbeginE,@object
	.size		_ZN34_INTERNAL_0a80567a_4_k_cu_a86782ed4cuda3std3__45__cpo6rbeginE,(_ZN34_INTERNAL_0a80567a_4_k_cu_a86782ed4cuda3std6ranges3__45__cpo7advanceE - _ZN34_INTERNAL_0a80567a_4_k_cu_a86782ed4cuda3std3__45__cpo6rbeginE)
_ZN34_INTERNAL_0a80567a_4_k_cu_a86782ed4cuda3std3__45__cpo6rbeginE:
	.zero		1
	.type		_ZN34_INTERNAL_0a80567a_4_k_cu_a86782ed4cuda3std6ranges3__45__cpo7advanceE,@object
	.size		_ZN34_INTERNAL_0a80567a_4_k_cu_a86782ed4cuda3std6ranges3__45__cpo7advanceE,(_ZN34_INTERNAL_0a80567a_4_k_cu_a86782ed4cuda3std3__47nulloptE - _ZN34_INTERNAL_0a80567a_4_k_cu_a86782ed4cuda3std6ranges3__45__cpo7advanceE)
_ZN34_INTERNAL_0a80567a_4_k_cu_a86782ed4cuda3std6ranges3__45__cpo7advanceE:
	.zero		1
	.type		_ZN34_INTERNAL_0a80567a_4_k_cu_a86782ed4cuda3std3__47nulloptE,@object
	.size		_ZN34_INTERNAL_0a80567a_4_k_cu_a86782ed4cuda3std3__47nulloptE,(_ZN34_INTERNAL_0a80567a_4_k_cu_a86782ed4cuda3std6ranges3__45__cpo8distanceE - _ZN34_INTERNAL_0a80567a_4_k_cu_a86782ed4cuda3std3__47nulloptE)
_ZN34_INTERNAL_0a80567a_4_k_cu_a86782ed4cuda3std3__47nulloptE:
	.zero		1
	.type		_ZN34_INTERNAL_0a80567a_4_k_cu_a86782ed4cuda3std6ranges3__45__cpo8distanceE,@object
	.size		_ZN34_INTERNAL_0a80567a_4_k_cu_a86782ed4cuda3std6ranges3__45__cpo8distanceE,(_ZN34_INTERNAL_0a80567a_4_k_cu_a86782ed6thrust24THRUST_300001_SM_1000_NS12placeholders3_10E - _ZN34_INTERNAL_0a80567a_4_k_cu_a86782ed4cuda3std6ranges3__45__cpo8distanceE)
_ZN34_INTERNAL_0a80567a_4_k_cu_a86782ed4cuda3std6ranges3__45__cpo8distanceE:
	.zero		1
	.type		_ZN34_INTERNAL_0a80567a_4_k_cu_a86782ed6thrust24THRUST_300001_SM_1000_NS12placeholders3_10E,@object
	.size		_ZN34_INTERNAL_0a80567a_4_k_cu_a86782ed6thrust24THRUST_300001_SM_1000_NS12placeholders3_10E,(_ZN34_INTERNAL_0a80567a_4_k_cu_a86782ed4cuda3std3__419piecewise_constructE - _ZN34_INTERNAL_0a80567a_4_k_cu_a86782ed6thrust24THRUST_300001_SM_1000_NS12placeholders3_10E)
_ZN34_INTERNAL_0a80567a_4_k_cu_a86782ed6thrust24THRUST_300001_SM_1000_NS12placeholders3_10E:
	.zero		1
	.type		_ZN34_INTERNAL_0a80567a_4_k_cu_a86782ed4cuda3std3__419piecewise_constructE,@object
	.size		_ZN34_INTERNAL_0a80567a_4_k_cu_a86782ed4cuda3std3__419piecewise_constructE,(_ZN34_INTERNAL_0a80567a_4_k_cu_a86782ed4cuda3std6ranges3__45__cpo5cdataE - _ZN34_INTERNAL_0a80567a_4_k_cu_a86782ed4cuda3std3__419piecewise_constructE)
_ZN34_INTERNAL_0a80567a_4_k_cu_a86782ed4cuda3std3__419piecewise_constructE:
	.zero		1
	.type		_ZN34_INTERNAL_0a80567a_4_k_cu_a86782ed4cuda3std6ranges3__45__cpo5cdataE,@object
	.size		_ZN34_INTERNAL_0a80567a_4_k_cu_a86782ed4cuda3std6ranges3__45__cpo5cdataE,(_ZN34_INTERNAL_0a80567a_4_k_cu_a86782ed6thrust24THRUST_300001_SM_1000_NS12placeholders2_2E - _ZN34_INTERNAL_0a80567a_4_k_cu_a86782ed4cuda3std6ranges3__45__cpo5cdataE)
_ZN34_INTERNAL_0a80567a_4_k_cu_a86782ed4cuda3std6ranges3__45__cpo5cdataE:
	.zero		1
	.type		_ZN34_INTERNAL_0a80567a_4_k_cu_a86782ed6thrust24THRUST_300001_SM_1000_NS12placeholders2_2E,@object
	.size		_ZN34_INTERNAL_0a80567a_4_k_cu_a86782ed6thrust24THRUST_300001_SM_1000_NS12placeholders2_2E,(_ZN34_INTERNAL_0a80567a_4_k_cu_a86782ed4cuda3std3__45__cpo3endE - _ZN34_INTERNAL_0a80567a_4_k_cu_a86782ed6thrust24THRUST_300001_SM_1000_NS12placeholders2_2E)
_ZN34_INTERNAL_0a80567a_4_k_cu_a86782ed6thrust24THRUST_300001_SM_1000_NS12placeholders2_2E:
	.zero		1
	.type		_ZN34_INTERNAL_0a80567a_4_k_cu_a86782ed4cuda3std3__45__cpo3endE,@object
	.size		_ZN34_INTERNAL_0a80567a_4_k_cu_a86782ed4cuda3std3__45__cpo3endE,(_ZN34_INTERNAL_0a80567a_4_k_cu_a86782ed4cuda3std6ranges3__45__cpo3endE - _ZN34_INTERNAL_0a80567a_4_k_cu_a86782ed4cuda3std3__45__cpo3endE)
_ZN34_INTERNAL_0a80567a_4_k_cu_a86782ed4cuda3std3__45__cpo3endE:
	.zero		1
	.type		_ZN34_INTERNAL_0a80567a_4_k_cu_a86782ed4cuda3std6ranges3__45__cpo3endE,@object
	.size		_ZN34_INTERNAL_0a80567a_4_k_cu_a86782ed4cuda3std6ranges3__45__cpo3endE,(_ZN34_INTERNAL_0a80567a_4_k_cu_a86782ed6thrust24THRUST_300001_SM_1000_NS12placeholders2_6E - _ZN34_INTERNAL_0a80567a_4_k_cu_a86782ed4cuda3std6ranges3__45__cpo3endE)
_ZN34_INTERNAL_0a80567a_4_k_cu_a86782ed4cuda3std6ranges3__45__cpo3endE:
	.zero		1
	.type		_ZN34_INTERNAL_0a80567a_4_k_cu_a86782ed6thrust24THRUST_300001_SM_1000_NS12placeholders2_6E,@object
	.size		_ZN34_INTERNAL_0a80567a_4_k_cu_a86782ed6thrust24THRUST_300001_SM_1000_NS12placeholders2_6E,(_ZN34_INTERNAL_0a80567a_4_k_cu_a86782ed4cuda3std3__45__cpo4rendE - _ZN34_INTERNAL_0a80567a_4_k_cu_a86782ed6thrust24THRUST_300001_SM_1000_NS12placeholders2_6E)
_ZN34_INTERNAL_0a80567a_4_k_cu_a86782ed6thrust24THRUST_300001_SM_1000_NS12placeholders2_6E:
	.zero		1
	.type		_ZN34_INTERNAL_0a80567a_4_k_cu_a86782ed4cuda3std3__45__cpo4rendE,@object
	.size		_ZN34_INTERNAL_0a80567a_4_k_cu_a86782ed4cuda3std3__45__cpo4rendE,(_ZN34_INTERNAL_0a80567a_4_k_cu_a86782ed4cuda3std6ranges3__45__cpo9iter_swapE - _ZN34_INTERNAL_0a80567a_4_k_cu_a86782ed4cuda3std3__45__cpo4rendE)
_ZN34_INTERNAL_0a80567a_4_k_cu_a86782ed4cuda3std3__45__cpo4rendE:
	.zero		1
	.type		_ZN34_INTERNAL_0a80567a_4_k_cu_a86782ed4cuda3std6ranges3__45__cpo9iter_swapE,@object
	.size		_ZN34_INTERNAL_0a80567a_4_k_cu_a86782ed4cuda3std6ranges3__45__cpo9iter_swapE,(_ZN34_INTERNAL_0a80567a_4_k_cu_a86782ed4cuda3std3__48unexpectE - _ZN34_INTERNAL_0a80567a_4_k_cu_a86782ed4cuda3std6ranges3__45__cpo9iter_swapE)
_ZN34_INTERNAL_0a80567a_4_k_cu_a86782ed4cuda3std6ranges3__45__cpo9iter_swapE:
	.zero		1
	.type		_ZN34_INTERNAL_0a80567a_4_k_cu_a86782ed4cuda3std3__48unexpectE,@object
	.size		_ZN34_INTERNAL_0a80567a_4_k_cu_a86782ed4cuda3std3__48unexpectE,(_ZN34_INTERNAL_0a80567a_4_k_cu_a86782ed6thrust24THRUST_300001_SM_1000_NS8cuda_cub3parE - _ZN34_INTERNAL_0a80567a_4_k_cu_a86782ed4cuda3std3__48unexpectE)
_ZN34_INTERNAL_0a80567a_4_k_cu_a86782ed4cuda3std3__48unexpectE:
	.zero		1
	.type		_ZN34_INTERNAL_0a80567a_4_k_cu_a86782ed6thrust24THRUST_300001_SM_1000_NS8cuda_cub3parE,@object
	.size		_ZN34_INTERNAL_0a80567a_4_k_cu_a86782ed6thrust24THRUST_300001_SM_1000_NS8cuda_cub3parE,(_ZN34_INTERNAL_0a80567a_4_k_cu_a86782ed6thrust24THRUST_300001_SM_1000_NS12placeholders2_4E - _ZN34_INTERNAL_0a80567a_4_k_cu_a86782ed6thrust24THRUST_300001_SM_1000_NS8cuda_cub3parE)
_ZN34_INTERNAL_0a80567a_4_k_cu_a86782ed6thrust24THRUST_300001_SM_1000_NS8cuda_cub3parE:
	.zero		1
	.type		_ZN34_INTERNAL_0a80567a_4_k_cu_a86782ed6thrust24THRUST_300001_SM_1000_NS12placeholders2_4E,@object
	.size		_ZN34_INTERNAL_0a80567a_4_k_cu_a86782ed6thrust24THRUST_300001_SM_1000_NS12placeholders2_4E,(_ZN34_INTERNAL_0a80567a_4_k_cu_a86782ed4cuda3std3__45__cpo4cendE - _ZN34_INTERNAL_0a80567a_4_k_cu_a86782ed6thrust24THRUST_300001_SM_1000_NS12placeholders2_4E)
_ZN34_INTERNAL_0a80567a_4_k_cu_a86782ed6thrust24THRUST_300001_SM_1000_NS12placeholders2_4E:
	.zero		1
	.type		_ZN34_INTERNAL_0a80567a_4_k_cu_a86782ed4cuda3std3__45__cpo4cendE,@object
	.size		_ZN34_INTERNAL_0a80567a_4_k_cu_a86782ed4cuda3std3__45__cpo4cendE,(_ZN34_INTERNAL_0a80567a_4_k_cu_a86782ed4cuda3std6ranges3__45__cpo4cendE - _ZN34_INTERNAL_0a80567a_4_k_cu_a86782ed4cuda3std3__45__cpo4cendE)
_ZN34_INTERNAL_0a80567a_4_k_cu_a86782ed4cuda3std3__45__cpo4cendE:
	.zero		1
	.type		_ZN34_INTERNAL_0a80567a_4_k_cu_a86782ed4cuda3std6ranges3__45__cpo4cendE,@object
	.size		_ZN34_INTERNAL_0a80567a_4_k_cu_a86782ed4cuda3std6ranges3__45__cpo4cendE,(_ZN34_INTERNAL_0a80567a_4_k_cu_a86782ed4cuda3std3__420unreachable_sentinelE - _ZN34_INTERNAL_0a80567a_4_k_cu_a86782ed4cuda3std6ranges3__45__cpo4cendE)
_ZN34_INTERNAL_0a80567a_4_k_cu_a86782ed4cuda3std6ranges3__45__cpo4cendE:
	.zero		1
	.type		_ZN34_INTERNAL_0a80567a_4_k_cu_a86782ed4cuda3std3__420unreachable_sentinelE,@object
	.size		_ZN34_INTERNAL_0a80567a_4_k_cu_a86782ed4cuda3std3__420unreachable_sentinelE,(_ZN34_INTERNAL_0a80567a_4_k_cu_a86782ed4cuda3std6ranges3__45__cpo5ssizeE - _ZN34_INTERNAL_0a80567a_4_k_cu_a86782ed4cuda3std3__420unreachable_sentinelE)
_ZN34_INTERNAL_0a80567a_4_k_cu_a86782ed4cuda3std3__420unreachable_sentinelE:
	.zero		1
	.type		_ZN34_INTERNAL_0a80567a_4_k_cu_a86782ed4cuda3std6ranges3__45__cpo5ssizeE,@object
	.size		_ZN34_INTERNAL_0a80567a_4_k_cu_a86782ed4cuda3std6ranges3__45__cpo5ssizeE,(_ZN34_INTERNAL_0a80567a_4_k_cu_a86782ed6thrust24THRUST_300001_SM_1000_NS12placeholders2_8E - _ZN34_INTERNAL_0a80567a_4_k_cu_a86782ed4cuda3std6ranges3__45__cpo5ssizeE)
_ZN34_INTERNAL_0a80567a_4_k_cu_a86782ed4cuda3std6ranges3__45__cpo5ssizeE:
	.zero		1
	.type		_ZN34_INTERNAL_0a80567a_4_k_cu_a86782ed6thrust24THRUST_300001_SM_1000_NS12placeholders2_8E,@object
	.size		_ZN34_INTERNAL_0a80567a_4_k_cu_a86782ed6thrust24THRUST_300001_SM_1000_NS12placeholders2_8E,(_ZN34_INTERNAL_0a80567a_4_k_cu_a86782ed4cuda3std3__45__cpo5crendE - _ZN34_INTERNAL_0a80567a_4_k_cu_a86782ed6thrust24THRUST_300001_SM_1000_NS12placeholders2_8E)
_ZN34_INTERNAL_0a80567a_4_k_cu_a86782ed6thrust24THRUST_300001_SM_1000_NS12placeholders2_8E:
	.zero		1
	.type		_ZN34_INTERNAL_0a80567a_4_k_cu_a86782ed4cuda3std3__45__cpo5crendE,@object
	.size		_ZN34_INTERNAL_0a80567a_4_k_cu_a86782ed4cuda3std3__45__cpo5crendE,(_ZN34_INTERNAL_0a80567a_4_k_cu_a86782ed4cuda3std6ranges3__45__cpo4prevE - _ZN34_INTERNAL_0a80567a_4_k_cu_a86782ed4cuda3std3__45__cpo5crendE)
_ZN34_INTERNAL_0a80567a_4_k_cu_a86782ed4cuda3std3__45__cpo5crendE:
	.zero		1
	.type		_ZN34_INTERNAL_0a80567a_4_k_cu_a86782ed4cuda3std6ranges3__45__cpo4prevE,@object
	.size		_ZN34_INTERNAL_0a80567a_4_k_cu_a86782ed4cuda3std6ranges3__45__cpo4prevE,(_ZN34_INTERNAL_0a80567a_4_k_cu_a86782ed4cuda3std6ranges3__45__cpo9iter_moveE - _ZN34_INTERNAL_0a80567a_4_k_cu_a86782ed4cuda3std6ranges3__45__cpo4prevE)
_ZN34_INTERNAL_0a80567a_4_k_cu_a86782ed4cuda3std6ranges3__45__cpo4prevE:
	.zero		1
	.type		_ZN34_INTERNAL_0a80567a_4_k_cu_a86782ed4cuda3std6ranges3__45__cpo9iter_moveE,@object
	.size		_ZN34_INTERNAL_0a80567a_4_k_cu_a86782ed4cuda3std6ranges3__45__cpo9iter_moveE,(_ZN34_INTERNAL_0a80567a_4_k_cu_a86782ed6thrust24THRUST_300001_SM_1000_NS6system6detail10sequential3seqE - _ZN34_INTERNAL_0a80567a_4_k_cu_a86782ed4cuda3std6ranges3__45__cpo9iter_moveE)
_ZN34_INTERNAL_0a80567a_4_k_cu_a86782ed4cuda3std6ranges3__45__cpo9iter_moveE:
	.zero		1
	.type		_ZN34_INTERNAL_0a80567a_4_k_cu_a86782ed6thrust24THRUST_300001_SM_1000_NS6system6detail10sequential3seqE,@object
	.size		_ZN34_INTERNAL_0a80567a_4_k_cu_a86782ed6thrust24THRUST_300001_SM_1000_NS6system6detail10sequential3seqE,(.L_31 - _ZN34_INTERNAL_0a80567a_4_k_cu_a86782ed6thrust24THRUST_300001_SM_1000_NS6system6detail10sequential3seqE)
_ZN34_INTERNAL_0a80567a_4_k_cu_a86782ed6thrust24THRUST_300001_SM_1000_NS6system6detail10sequential3seqE:
	.zero		1
.L_31:


//--------------------- .nv.shared._Z5gFuncPiii   --------------------------
	.section	.nv.shared._Z5gFuncPiii,"aw",@nobits
	.sectionflags	@""
	.align	4
.nv.shared._Z5gFuncPiii:
	.zero		5248


//--------------------- .nv.constant0._ZN3cub18CUB_300001_SM_10006detail9transform16transform_kernelINS2_10policy_hubILb1EN4cuda3std3__45tupleIJN6thrust24THRUST_300001_SM_1000_NS20permutation_iteratorINSA_6detail15normal_iteratorINSA_10device_ptrIiEEEESG_EEEEEE10policy1000ElNS7_10__identityESG_JSH_EEEvT0_iT1_T2_DpNS2_10kernel_argIT3_EE --------------------------
	.section	.nv.constant0._ZN3cub18CUB_300001_SM_10006detail9transform16transform_kernelINS2_10policy_hubILb1EN4cuda3std3__45tupleIJN6thrust24THRUST_300001_SM_1000_NS20permutation_iteratorINSA_6detail15normal_iteratorINSA_10device_ptrIiEEEESG_EEEEEE10policy1000ElNS7_10__identityESG_JSH_EEEvT0_iT1_T2_DpNS2_10kernel_argIT3_EE,"a",@progbits
	.sectionflags	@""
	.align	4
.nv.constant0._ZN3cub18CUB_300001_SM_10006detail9transform16transform_kernelINS2_10policy_hubILb1EN4cuda3std3__45tupleIJN6thrust24THRUST_300001_SM_1000_NS20permutation_iteratorINSA_6detail15normal_iteratorINSA_10device_ptrIiEEEESG_EEEEEE10policy1000ElNS7_10__identityESG_JSH_EEEvT0_iT1_T2_DpNS2_10kernel_argIT3_EE:
	.zero		936


//--------------------- .nv.constant0._ZN3cub18CUB_300001_SM_10006detail9transform16transform_kernelINS2_10policy_hubILb1EN4cuda3std3__45tupleIJN6thrust24THRUST_300001_SM_1000_NS20permutation_iteratorINSA_6detail15normal_iteratorINSA_10device_ptrIiEEEESG_EEEEEE10policy1000EiNS7_10__identityESG_JSH_EEEvT0_iT1_T2_DpNS2_10kernel_argIT3_EE --------------------------
	.section	.nv.constant0._ZN3cub18CUB_300001_SM_10006detail9transform16transform_kernelINS2_10policy_hubILb1EN4cuda3std3__45tupleIJN6thrust24THRUST_300001_SM_1000_NS20permutation_iteratorINSA_6detail15normal_iteratorINSA_10device_ptrIiEEEESG_EEEEEE10policy1000EiNS7_10__identityESG_JSH_EEEvT0_iT1_T2_DpNS2_10kernel_argIT3_EE,"a",@progbits
	.sectionflags	@""
	.align	4
.nv.constant0._ZN3cub18CUB_300001_SM_10006detail9transform16transform_kernelINS2_10policy_hubILb1EN4cuda3std3__45tupleIJN6thrust24THRUST_300001_SM_1000_NS20permutation_iteratorINSA_6detail15normal_iteratorINSA_10device_ptrIiEEEESG_EEEEEE10policy1000EiNS7_10__identityESG_JSH_EEEvT0_iT1_T2_DpNS2_10kernel_argIT3_EE:
	.zero		936


//--------------------- .nv.constant0._ZN3cub18CUB_300001_SM_10006detail8for_each13static_kernelINS2_12policy_hub_t12policy_500_tEmN6thrust24THRUST_300001_SM_1000_NS8cuda_cub20__uninitialized_fill7functorINS7_10device_ptrIiEEiEEEEvT0_T1_ --------------------------
	.section	.nv.constant0._ZN3cub18CUB_300001_SM_10006detail8for_each13static_kernelINS2_12policy_hub_t12policy_500_tEmN6thrust24THRUST_300001_SM_1000_NS8cuda_cub20__uninitialized_fill7functorINS7_10device_ptrIiEEiEEEEvT0_T1_,"a",@progbits
	.sectionflags	@""
	.align	4
.nv.constant0._ZN3cub18CUB_300001_SM_10006detail8for_each13static_kernelINS2_12policy_hub_t12policy_500_tEmN6thrust24THRUST_300001_SM_1000_NS8cuda_cub20__uninitialized_fill7functorINS7_10device_ptrIiEEiEEEEvT0_T1_:
	.zero		920


//--------------------- .nv.constant0._ZN3cub18CUB_300001_SM_10006detail11EmptyKernelIvEEvv --------------------------
	.section	.nv.constant0._ZN3cub18CUB_300001_SM_10006detail11EmptyKernelIvEEvv,"a",@progbits
	.sectionflags	@""
	.align	4
.nv.constant0._ZN3cub18CUB_300001_SM_10006detail11EmptyKernelIvEEvv:
	.zero		896


//--------------------- .nv.constant0._Z5gFuncPiii --------------------------
	.section	.nv.constant0._Z5gFuncPiii,"a",@progbits
	.sectionflags	@""
	.align	4
.nv.constant0._Z5gFuncPiii:
	.zero		912


//--------------------- SYMBOLS --------------------------

	.type		.nv.reservedSmem.offset0,@object
	.size		.nv.reservedSmem.offset0,0x4
	.type		.nv.reservedSmem.cap,@object
	.size		.nv.reservedSmem.cap,0x4
